//
// Generated by NVIDIA NVVM Compiler
//
// Compiler Build ID: CL-36424714
// Cuda compilation tools, release 13.0, V13.0.88
// Based on NVVM 20.0.0
//

.version 9.0
.target sm_100
.address_size 64

	// .globl	_Z18addMatricesRowWisePiS_S_i

.visible .entry _Z18addMatricesRowWisePiS_S_i(
	.param .u64 .ptr .align 1 _Z18addMatricesRowWisePiS_S_i_param_0,
	.param .u64 .ptr .align 1 _Z18addMatricesRowWisePiS_S_i_param_1,
	.param .u64 .ptr .align 1 _Z18addMatricesRowWisePiS_S_i_param_2,
	.param .u32 _Z18addMatricesRowWisePiS_S_i_param_3
)
{
	.reg .pred 	%p<12>;
	.reg .b32 	%r<115>;
	.reg .b64 	%rd<56>;

	ld.param.u64 	%rd22, [_Z18addMatricesRowWisePiS_S_i_param_0];
	ld.param.u64 	%rd23, [_Z18addMatricesRowWisePiS_S_i_param_1];
	ld.param.u64 	%rd24, [_Z18addMatricesRowWisePiS_S_i_param_2];
	ld.param.u32 	%r18, [_Z18addMatricesRowWisePiS_S_i_param_3];
	cvta.to.global.u64 	%rd1, %rd24;
	cvta.to.global.u64 	%rd2, %rd23;
	cvta.to.global.u64 	%rd3, %rd22;
	mov.u32 	%r1, %ctaid.x;
	setp.gt.u32 	%p1, %r1, 2;
	setp.lt.s32 	%p2, %r18, 1;
	or.pred  	%p3, %p1, %p2;
	@%p3 bra 	$L__BB0_13;
	mul.lo.s32 	%r2, %r18, %r1;
	and.b32  	%r3, %r18, 15;
	setp.lt.u32 	%p4, %r18, 16;
	mov.b32 	%r112, 0;
	@%p4 bra 	$L__BB0_4;
	and.b32  	%r112, %r18, 2147483632;
	neg.s32 	%r110, %r112;
	mul.wide.u32 	%rd25, %r2, 4;
	add.s64 	%rd26, %rd25, 32;
	add.s64 	%rd52, %rd1, %rd26;
	add.s64 	%rd51, %rd2, %rd26;
	add.s64 	%rd50, %rd3, %rd26;
$L__BB0_3:
	.pragma "nounroll";
	ld.global.u32 	%r20, [%rd50+-32];
	ld.global.u32 	%r21, [%rd51+-32];
	add.s32 	%r22, %r21, %r20;
	st.global.u32 	[%rd52+-32], %r22;
	ld.global.u32 	%r23, [%rd50+-28];
	ld.global.u32 	%r24, [%rd51+-28];
	add.s32 	%r25, %r24, %r23;
	st.global.u32 	[%rd52+-28], %r25;
	ld.global.u32 	%r26, [%rd50+-24];
	ld.global.u32 	%r27, [%rd51+-24];
	add.s32 	%r28, %r27, %r26;
	st.global.u32 	[%rd52+-24], %r28;
	ld.global.u32 	%r29, [%rd50+-20];
	ld.global.u32 	%r30, [%rd51+-20];
	add.s32 	%r31, %r30, %r29;
	st.global.u32 	[%rd52+-20], %r31;
	ld.global.u32 	%r32, [%rd50+-16];
	ld.global.u32 	%r33, [%rd51+-16];
	add.s32 	%r34, %r33, %r32;
	st.global.u32 	[%rd52+-16], %r34;
	ld.global.u32 	%r35, [%rd50+-12];
	ld.global.u32 	%r36, [%rd51+-12];
	add.s32 	%r37, %r36, %r35;
	st.global.u32 	[%rd52+-12], %r37;
	ld.global.u32 	%r38, [%rd50+-8];
	ld.global.u32 	%r39, [%rd51+-8];
	add.s32 	%r40, %r39, %r38;
	st.global.u32 	[%rd52+-8], %r40;
	ld.global.u32 	%r41, [%rd50+-4];
	ld.global.u32 	%r42, [%rd51+-4];
	add.s32 	%r43, %r42, %r41;
	st.global.u32 	[%rd52+-4], %r43;
	ld.global.u32 	%r44, [%rd50];
	ld.global.u32 	%r45, [%rd51];
	add.s32 	%r46, %r45, %r44;
	st.global.u32 	[%rd52], %r46;
	ld.global.u32 	%r47, [%rd50+4];
	ld.global.u32 	%r48, [%rd51+4];
	add.s32 	%r49, %r48, %r47;
	st.global.u32 	[%rd52+4], %r49;
	ld.global.u32 	%r50, [%rd50+8];
	ld.global.u32 	%r51, [%rd51+8];
	add.s32 	%r52, %r51, %r50;
	st.global.u32 	[%rd52+8], %r52;
	ld.global.u32 	%r53, [%rd50+12];
	ld.global.u32 	%r54, [%rd51+12];
	add.s32 	%r55, %r54, %r53;
	st.global.u32 	[%rd52+12], %r55;
	ld.global.u32 	%r56, [%rd50+16];
	ld.global.u32 	%r57, [%rd51+16];
	add.s32 	%r58, %r57, %r56;
	st.global.u32 	[%rd52+16], %r58;
	ld.global.u32 	%r59, [%rd50+20];
	ld.global.u32 	%r60, [%rd51+20];
	add.s32 	%r61, %r60, %r59;
	st.global.u32 	[%rd52+20], %r61;
	ld.global.u32 	%r62, [%rd50+24];
	ld.global.u32 	%r63, [%rd51+24];
	add.s32 	%r64, %r63, %r62;
	st.global.u32 	[%rd52+24], %r64;
	ld.global.u32 	%r65, [%rd50+28];
	ld.global.u32 	%r66, [%rd51+28];
	add.s32 	%r67, %r66, %r65;
	st.global.u32 	[%rd52+28], %r67;
	add.s32 	%r110, %r110, 16;
	add.s64 	%rd52, %rd52, 64;
	add.s64 	%rd51, %rd51, 64;
	add.s64 	%rd50, %rd50, 64;
	setp.ne.s32 	%p5, %r110, 0;
	@%p5 bra 	$L__BB0_3;
$L__BB0_4:
	setp.eq.s32 	%p6, %r3, 0;
	@%p6 bra 	$L__BB0_13;
	and.b32  	%r9, %r18, 7;
	setp.lt.u32 	%p7, %r3, 8;
	@%p7 bra 	$L__BB0_7;
	add.s32 	%r68, %r112, %r2;
	mul.wide.u32 	%rd27, %r68, 4;
	add.s64 	%rd28, %rd3, %rd27;
	ld.global.u32 	%r69, [%rd28];
	add.s64 	%rd29, %rd2, %rd27;
	ld.global.u32 	%r70, [%rd29];
	add.s32 	%r71, %r70, %r69;
	add.s64 	%rd30, %rd1, %rd27;
	st.global.u32 	[%rd30], %r71;
	cvt.u64.u32 	%rd31, %r2;
	cvt.u64.u32 	%rd32, %r112;
	add.s64 	%rd33, %rd32, %rd31;
	shl.b64 	%rd34, %rd33, 2;
	add.s64 	%rd35, %rd3, %rd34;
	ld.global.u32 	%r72, [%rd35+4];
	add.s64 	%rd36, %rd2, %rd34;
	ld.global.u32 	%r73, [%rd36+4];
	add.s32 	%r74, %r73, %r72;
	add.s64 	%rd37, %rd1, %rd34;
	st.global.u32 	[%rd37+4], %r74;
	ld.global.u32 	%r75, [%rd35+8];
	ld.global.u32 	%r76, [%rd36+8];
	add.s32 	%r77, %r76, %r75;
	st.global.u32 	[%rd37+8], %r77;
	ld.global.u32 	%r78, [%rd35+12];
	ld.global.u32 	%r79, [%rd36+12];
	add.s32 	%r80, %r79, %r78;
	st.global.u32 	[%rd37+12], %r80;
	ld.global.u32 	%r81, [%rd35+16];
	ld.global.u32 	%r82, [%rd36+16];
	add.s32 	%r83, %r82, %r81;
	st.global.u32 	[%rd37+16], %r83;
	ld.global.u32 	%r84, [%rd35+20];
	ld.global.u32 	%r85, [%rd36+20];
	add.s32 	%r86, %r85, %r84;
	st.global.u32 	[%rd37+20], %r86;
	ld.global.u32 	%r87, [%rd35+24];
	ld.global.u32 	%r88, [%rd36+24];
	add.s32 	%r89, %r88, %r87;
	st.global.u32 	[%rd37+24], %r89;
	ld.global.u32 	%r90, [%rd35+28];
	ld.global.u32 	%r91, [%rd36+28];
	add.s32 	%r92, %r91, %r90;
	st.global.u32 	[%rd37+28], %r92;
	add.s32 	%r112, %r112, 8;
$L__BB0_7:
	setp.eq.s32 	%p8, %r9, 0;
	@%p8 bra 	$L__BB0_13;
	and.b32  	%r12, %r18, 3;
	setp.lt.u32 	%p9, %r9, 4;
	@%p9 bra 	$L__BB0_10;
	add.s32 	%r93, %r112, %r2;
	mul.wide.u32 	%rd38, %r93, 4;
	add.s64 	%rd39, %rd3, %rd38;
	ld.global.u32 	%r94, [%rd39];
	add.s64 	%rd40, %rd2, %rd38;
	ld.global.u32 	%r95, [%rd40];
	add.s32 	%r96, %r95, %r94;
	add.s64 	%rd41, %rd1, %rd38;
	st.global.u32 	[%rd41], %r96;
	cvt.u64.u32 	%rd42, %r2;
	cvt.u64.u32 	%rd43, %r112;
	add.s64 	%rd44, %rd43, %rd42;
	shl.b64 	%rd45, %rd44, 2;
	add.s64 	%rd46, %rd3, %rd45;
	ld.global.u32 	%r97, [%rd46+4];
	add.s64 	%rd47, %rd2, %rd45;
	ld.global.u32 	%r98, [%rd47+4];
	add.s32 	%r99, %r98, %r97;
	add.s64 	%rd48, %rd1, %rd45;
	st.global.u32 	[%rd48+4], %r99;
	ld.global.u32 	%r100, [%rd46+8];
	ld.global.u32 	%r101, [%rd47+8];
	add.s32 	%r102, %r101, %r100;
	st.global.u32 	[%rd48+8], %r102;
	ld.global.u32 	%r103, [%rd46+12];
	ld.global.u32 	%r104, [%rd47+12];
	add.s32 	%r105, %r104, %r103;
	st.global.u32 	[%rd48+12], %r105;
	add.s32 	%r112, %r112, 4;
$L__BB0_10:
	setp.eq.s32 	%p10, %r12, 0;
	@%p10 bra 	$L__BB0_13;
	add.s32 	%r106, %r112, %r2;
	mul.wide.u32 	%rd49, %r106, 4;
	add.s64 	%rd55, %rd1, %rd49;
	add.s64 	%rd54, %rd2, %rd49;
	add.s64 	%rd53, %rd3, %rd49;
	neg.s32 	%r114, %r12;
$L__BB0_12:
	.pragma "nounroll";
	ld.global.u32 	%r107, [%rd53];
	ld.global.u32 	%r108, [%rd54];
	add.s32 	%r109, %r108, %r107;
	st.global.u32 	[%rd55], %r109;
	add.s64 	%rd55, %rd55, 4;
	add.s64 	%rd54, %rd54, 4;
	add.s64 	%rd53, %rd53, 4;
	add.s32 	%r114, %r114, 1;
	setp.ne.s32 	%p11, %r114, 0;
	@%p11 bra 	$L__BB0_12;
$L__BB0_13:
	ret;

}
	// .globl	_Z18addMatricesColWisePiS_S_i
.visible .entry _Z18addMatricesColWisePiS_S_i(
	.param .u64 .ptr .align 1 _Z18addMatricesColWisePiS_S_i_param_0,
	.param .u64 .ptr .align 1 _Z18addMatricesColWisePiS_S_i_param_1,
	.param .u64 .ptr .align 1 _Z18addMatricesColWisePiS_S_i_param_2,
	.param .u32 _Z18addMatricesColWisePiS_S_i_param_3
)
{
	.reg .pred 	%p<12>;
	.reg .b32 	%r<116>;
	.reg .b64 	%rd<56>;

	ld.param.u64 	%rd22, [_Z18addMatricesColWisePiS_S_i_param_0];
	ld.param.u64 	%rd23, [_Z18addMatricesColWisePiS_S_i_param_1];
	ld.param.u64 	%rd24, [_Z18addMatricesColWisePiS_S_i_param_2];
	ld.param.u32 	%r17, [_Z18addMatricesColWisePiS_S_i_param_3];
	cvta.to.global.u64 	%rd1, %rd24;
	cvta.to.global.u64 	%rd2, %rd23;
	cvta.to.global.u64 	%rd3, %rd22;
	mov.u32 	%r1, %ctaid.x;
	setp.gt.u32 	%p1, %r1, 2;
	setp.lt.s32 	%p2, %r17, 1;
	or.pred  	%p3, %p1, %p2;
	@%p3 bra 	$L__BB1_13;
	and.b32  	%r2, %r17, 15;
	setp.lt.u32 	%p4, %r17, 16;
	mov.b32 	%r113, 0;
	@%p4 bra 	$L__BB1_4;
	and.b32  	%r113, %r17, 2147483632;
	neg.s32 	%r111, %r113;
	mul.wide.u32 	%rd25, %r1, 4;
	add.s64 	%rd26, %rd25, 96;
	add.s64 	%rd52, %rd3, %rd26;
	add.s64 	%rd51, %rd2, %rd26;
	add.s64 	%rd50, %rd1, %rd26;
$L__BB1_3:
	.pragma "nounroll";
	ld.global.u32 	%r19, [%rd52+-96];
	ld.global.u32 	%r20, [%rd51+-96];
	add.s32 	%r21, %r20, %r19;
	st.global.u32 	[%rd50+-96], %r21;
	ld.global.u32 	%r22, [%rd52+-84];
	ld.global.u32 	%r23, [%rd51+-84];
	add.s32 	%r24, %r23, %r22;
	st.global.u32 	[%rd50+-84], %r24;
	ld.global.u32 	%r25, [%rd52+-72];
	ld.global.u32 	%r26, [%rd51+-72];
	add.s32 	%r27, %r26, %r25;
	st.global.u32 	[%rd50+-72], %r27;
	ld.global.u32 	%r28, [%rd52+-60];
	ld.global.u32 	%r29, [%rd51+-60];
	add.s32 	%r30, %r29, %r28;
	st.global.u32 	[%rd50+-60], %r30;
	ld.global.u32 	%r31, [%rd52+-48];
	ld.global.u32 	%r32, [%rd51+-48];
	add.s32 	%r33, %r32, %r31;
	st.global.u32 	[%rd50+-48], %r33;
	ld.global.u32 	%r34, [%rd52+-36];
	ld.global.u32 	%r35, [%rd51+-36];
	add.s32 	%r36, %r35, %r34;
	st.global.u32 	[%rd50+-36], %r36;
	ld.global.u32 	%r37, [%rd52+-24];
	ld.global.u32 	%r38, [%rd51+-24];
	add.s32 	%r39, %r38, %r37;
	st.global.u32 	[%rd50+-24], %r39;
	ld.global.u32 	%r40, [%rd52+-12];
	ld.global.u32 	%r41, [%rd51+-12];
	add.s32 	%r42, %r41, %r40;
	st.global.u32 	[%rd50+-12], %r42;
	ld.global.u32 	%r43, [%rd52];
	ld.global.u32 	%r44, [%rd51];
	add.s32 	%r45, %r44, %r43;
	st.global.u32 	[%rd50], %r45;
	ld.global.u32 	%r46, [%rd52+12];
	ld.global.u32 	%r47, [%rd51+12];
	add.s32 	%r48, %r47, %r46;
	st.global.u32 	[%rd50+12], %r48;
	ld.global.u32 	%r49, [%rd52+24];
	ld.global.u32 	%r50, [%rd51+24];
	add.s32 	%r51, %r50, %r49;
	st.global.u32 	[%rd50+24], %r51;
	ld.global.u32 	%r52, [%rd52+36];
	ld.global.u32 	%r53, [%rd51+36];
	add.s32 	%r54, %r53, %r52;
	st.global.u32 	[%rd50+36], %r54;
	ld.global.u32 	%r55, [%rd52+48];
	ld.global.u32 	%r56, [%rd51+48];
	add.s32 	%r57, %r56, %r55;
	st.global.u32 	[%rd50+48], %r57;
	ld.global.u32 	%r58, [%rd52+60];
	ld.global.u32 	%r59, [%rd51+60];
	add.s32 	%r60, %r59, %r58;
	st.global.u32 	[%rd50+60], %r60;
	ld.global.u32 	%r61, [%rd52+72];
	ld.global.u32 	%r62, [%rd51+72];
	add.s32 	%r63, %r62, %r61;
	st.global.u32 	[%rd50+72], %r63;
	ld.global.u32 	%r64, [%rd52+84];
	ld.global.u32 	%r65, [%rd51+84];
	add.s32 	%r66, %r65, %r64;
	st.global.u32 	[%rd50+84], %r66;
	add.s32 	%r111, %r111, 16;
	add.s64 	%rd52, %rd52, 192;
	add.s64 	%rd51, %rd51, 192;
	add.s64 	%rd50, %rd50, 192;
	setp.ne.s32 	%p5, %r111, 0;
	@%p5 bra 	$L__BB1_3;
$L__BB1_4:
	setp.eq.s32 	%p6, %r2, 0;
	@%p6 bra 	$L__BB1_13;
	and.b32  	%r8, %r17, 7;
	setp.lt.u32 	%p7, %r2, 8;
	@%p7 bra 	$L__BB1_7;
	mul.lo.s32 	%r67, %r113, 3;
	add.s32 	%r68, %r67, %r1;
	mul.wide.u32 	%rd27, %r68, 4;
	add.s64 	%rd28, %rd3, %rd27;
	ld.global.u32 	%r69, [%rd28];
	add.s64 	%rd29, %rd2, %rd27;
	ld.global.u32 	%r70, [%rd29];
	add.s32 	%r71, %r70, %r69;
	add.s64 	%rd30, %rd1, %rd27;
	st.global.u32 	[%rd30], %r71;
	cvt.u64.u32 	%rd31, %r1;
	cvt.u64.u32 	%rd32, %r67;
	add.s64 	%rd33, %rd32, %rd31;
	shl.b64 	%rd34, %rd33, 2;
	add.s64 	%rd35, %rd3, %rd34;
	ld.global.u32 	%r72, [%rd35+12];
	add.s64 	%rd36, %rd2, %rd34;
	ld.global.u32 	%r73, [%rd36+12];
	add.s32 	%r74, %r73, %r72;
	add.s64 	%rd37, %rd1, %rd34;
	st.global.u32 	[%rd37+12], %r74;
	ld.global.u32 	%r75, [%rd35+24];
	ld.global.u32 	%r76, [%rd36+24];
	add.s32 	%r77, %r76, %r75;
	st.global.u32 	[%rd37+24], %r77;
	ld.global.u32 	%r78, [%rd35+36];
	ld.global.u32 	%r79, [%rd36+36];
	add.s32 	%r80, %r79, %r78;
	st.global.u32 	[%rd37+36], %r80;
	ld.global.u32 	%r81, [%rd35+48];
	ld.global.u32 	%r82, [%rd36+48];
	add.s32 	%r83, %r82, %r81;
	st.global.u32 	[%rd37+48], %r83;
	ld.global.u32 	%r84, [%rd35+60];
	ld.global.u32 	%r85, [%rd36+60];
	add.s32 	%r86, %r85, %r84;
	st.global.u32 	[%rd37+60], %r86;
	ld.global.u32 	%r87, [%rd35+72];
	ld.global.u32 	%r88, [%rd36+72];
	add.s32 	%r89, %r88, %r87;
	st.global.u32 	[%rd37+72], %r89;
	ld.global.u32 	%r90, [%rd35+84];
	ld.global.u32 	%r91, [%rd36+84];
	add.s32 	%r92, %r91, %r90;
	st.global.u32 	[%rd37+84], %r92;
	add.s32 	%r113, %r113, 8;
$L__BB1_7:
	setp.eq.s32 	%p8, %r8, 0;
	@%p8 bra 	$L__BB1_13;
	and.b32  	%r11, %r17, 3;
	setp.lt.u32 	%p9, %r8, 4;
	@%p9 bra 	$L__BB1_10;
	mul.lo.s32 	%r93, %r113, 3;
	add.s32 	%r94, %r93, %r1;
	mul.wide.u32 	%rd38, %r94, 4;
	add.s64 	%rd39, %rd3, %rd38;
	ld.global.u32 	%r95, [%rd39];
	add.s64 	%rd40, %rd2, %rd38;
	ld.global.u32 	%r96, [%rd40];
	add.s32 	%r97, %r96, %r95;
	add.s64 	%rd41, %rd1, %rd38;
	st.global.u32 	[%rd41], %r97;
	cvt.u64.u32 	%rd42, %r1;
	cvt.u64.u32 	%rd43, %r93;
	add.s64 	%rd44, %rd43, %rd42;
	shl.b64 	%rd45, %rd44, 2;
	add.s64 	%rd46, %rd3, %rd45;
	ld.global.u32 	%r98, [%rd46+12];
	add.s64 	%rd47, %rd2, %rd45;
	ld.global.u32 	%r99, [%rd47+12];
	add.s32 	%r100, %r99, %r98;
	add.s64 	%rd48, %rd1, %rd45;
	st.global.u32 	[%rd48+12], %r100;
	ld.global.u32 	%r101, [%rd46+24];
	ld.global.u32 	%r102, [%rd47+24];
	add.s32 	%r103, %r102, %r101;
	st.global.u32 	[%rd48+24], %r103;
	ld.global.u32 	%r104, [%rd46+36];
	ld.global.u32 	%r105, [%rd47+36];
	add.s32 	%r106, %r105, %r104;
	st.global.u32 	[%rd48+36], %r106;
	add.s32 	%r113, %r113, 4;
$L__BB1_10:
	setp.eq.s32 	%p10, %r11, 0;
	@%p10 bra 	$L__BB1_13;
	mad.lo.s32 	%r107, %r113, 3, %r1;
	mul.wide.u32 	%rd49, %r107, 4;
	add.s64 	%rd55, %rd1, %rd49;
	add.s64 	%rd54, %rd2, %rd49;
	add.s64 	%rd53, %rd3, %rd49;
	neg.s32 	%r115, %r11;
$L__BB1_12:
	.pragma "nounroll";
	ld.global.u32 	%r108, [%rd53];
	ld.global.u32 	%r109, [%rd54];
	add.s32 	%r110, %r109, %r108;
	st.global.u32 	[%rd55], %r110;
	add.s64 	%rd55, %rd55, 12;
	add.s64 	%rd54, %rd54, 12;
	add.s64 	%rd53, %rd53, 12;
	add.s32 	%r115, %r115, 1;
	setp.ne.s32 	%p11, %r115, 0;
	@%p11 bra 	$L__BB1_12;
$L__BB1_13:
	ret;

}
	// .globl	_Z22addMatricesElementWisePiS_S_
.visible .entry _Z22addMatricesElementWisePiS_S_(
	.param .u64 .ptr .align 1 _Z22addMatricesElementWisePiS_S__param_0,
	.param .u64 .ptr .align 1 _Z22addMatricesElementWisePiS_S__param_1,
	.param .u64 .ptr .align 1 _Z22addMatricesElementWisePiS_S__param_2
)
{
	.reg .pred 	%p<2>;
	.reg .b32 	%r<9>;
	.reg .b64 	%rd<11>;

	ld.param.u64 	%rd1, [_Z22addMatricesElementWisePiS_S__param_0];
	ld.param.u64 	%rd2, [_Z22addMatricesElementWisePiS_S__param_1];
	ld.param.u64 	%rd3, [_Z22addMatricesElementWisePiS_S__param_2];
	mov.u32 	%r1, %ctaid.x;
	mov.u32 	%r3, %tid.x;
	max.u32 	%r4, %r1, %r3;
	setp.gt.u32 	%p1, %r4, 2;
	@%p1 bra 	$L__BB2_2;
	cvta.to.global.u64 	%rd4, %rd1;
	cvta.to.global.u64 	%rd5, %rd2;
	cvta.to.global.u64 	%rd6, %rd3;
	mad.lo.s32 	%r5, %r1, 3, %r3;
	mul.wide.u32 	%rd7, %r5, 4;
	add.s64 	%rd8, %rd4, %rd7;
	ld.global.u32 	%r6, [%rd8];
	add.s64 	%rd9, %rd5, %rd7;
	ld.global.u32 	%r7, [%rd9];
	add.s32 	%r8, %r7, %r6;
	add.s64 	%rd10, %rd6, %rd7;
	st.global.u32 	[%rd10], %r8;
$L__BB2_2:
	ret;

}


// ===== COMPILED SASS (sm_100) =====

	.target	sm_100

	.elftype	@"ET_EXEC"


//--------------------- .note.nv.tkinfo           --------------------------
	.section	.note.nv.tkinfo,"",@"SHT_NOTE"
	.sectionflags	@"SHF_NOTE_NV_TKINFO"
	.tkinfo
        /*0018*/ 	.word	0x00000002
        /*0030*/ 	.string	""
        /*0030*/ 	.string	"ptxas"
        /*0030*/ 	.string	"Cuda compilation tools, release 13.0, V13.0.88"
        /*0030*/ 	.string	"Build cuda_13.0.r13.0/compiler.36424714_0"
        /*0030*/ 	.string	"-arch sm_100 -m 64 "



//--------------------- .note.nv.cuinfo           --------------------------
	.section	.note.nv.cuinfo,"",@"SHT_NOTE"
	.sectionflags	@"SHF_NOTE_NV_CUINFO"
        /*0018*/ 	.short	0x0002
        /*001a*/ 	.short	0x0064
        /*001c*/ 	.short	0x0082
	.zero		2


//--------------------- .nv.info                  --------------------------
	.section	.nv.info,"",@"SHT_CUDA_INFO"
	.align	4


	//----- nvinfo : EIATTR_REGCOUNT
	.align		4
        /*0000*/ 	.byte	0x04, 0x2f
        /*0002*/ 	.short	(.L_1 - .L_0)
	.align		4
.L_0:
        /*0004*/ 	.word	index@(_Z18addMatricesRowWisePiS_S_i)
        /*0008*/ 	.word	0x00000014


	//----- nvinfo : EIATTR_FRAME_SIZE
	.align		4
.L_1:
        /*000c*/ 	.byte	0x04, 0x11
        /*000e*/ 	.short	(.L_3 - .L_2)
	.align		4
.L_2:
        /*0010*/ 	.word	index@(_Z18addMatricesRowWisePiS_S_i)
        /*0014*/ 	.word	0x00000000


	//----- nvinfo : EIATTR_REGCOUNT
	.align		4
.L_3:
        /*0018*/ 	.byte	0x04, 0x2f
        /*001a*/ 	.short	(.L_5 - .L_4)
	.align		4
.L_4:
        /*001c*/ 	.word	index@(_Z18addMatricesColWisePiS_S_i)
        /*0020*/ 	.word	0x00000016


	//----- nvinfo : EIATTR_FRAME_SIZE
	.align		4
.L_5:
        /*0024*/ 	.byte	0x04, 0x11
        /*0026*/ 	.short	(.L_7 - .L_6)
	.align		4
.L_6:
        /*0028*/ 	.word	index@(_Z18addMatricesColWisePiS_S_i)
        /*002c*/ 	.word	0x00000000


	//----- nvinfo : EIATTR_REGCOUNT
	.align		4
.L_7:
        /*0030*/ 	.byte	0x04, 0x2f
        /*0032*/ 	.short	(.L_9 - .L_8)
	.align		4
.L_8:
        /*0034*/ 	.word	index@(_Z22addMatricesElementWisePiS_S_)
        /*0038*/ 	.word	0x0000000c


	//----- nvinfo : EIATTR_FRAME_SIZE
	.align		4
.L_9:
        /*003c*/ 	.byte	0x04, 0x11
        /*003e*/ 	.short	(.L_11 - .L_10)
	.align		4
.L_10:
        /*0040*/ 	.word	index@(_Z22addMatricesElementWisePiS_S_)
        /*0044*/ 	.word	0x00000000


	//----- nvinfo : EIATTR_MIN_STACK_SIZE
	.align		4
.L_11:
        /*0048*/ 	.byte	0x04, 0x12
        /*004a*/ 	.short	(.L_13 - .L_12)
	.align		4
.L_12:
        /*004c*/ 	.word	index@(_Z22addMatricesElementWisePiS_S_)
        /*0050*/ 	.word	0x00000000


	//----- nvinfo : EIATTR_MIN_STACK_SIZE
	.align		4
.L_13:
        /*0054*/ 	.byte	0x04, 0x12
        /*0056*/ 	.short	(.L_15 - .L_14)
	.align		4
.L_14:
        /*0058*/ 	.word	index@(_Z18addMatricesColWisePiS_S_i)
        /*005c*/ 	.word	0x00000000


	//----- nvinfo : EIATTR_MIN_STACK_SIZE
	.align		4
.L_15:
        /*0060*/ 	.byte	0x04, 0x12
        /*0062*/ 	.short	(.L_17 - .L_16)
	.align		4
.L_16:
        /*0064*/ 	.word	index@(_Z18addMatricesRowWisePiS_S_i)
        /*0068*/ 	.word	0x00000000
.L_17:


//--------------------- .nv.compat                --------------------------
	.section	.nv.compat,"",@"SHT_CUDA_COMPAT_INFO"
	.align	4
        /*0000*/ 	.byte	0x02, 0x09, 0x00, 0x00, 0x02, 0x02, 0x01, 0x00, 0x02, 0x05, 0x05, 0x00, 0x03, 0x07, 0x01, 0x01
        /*0010*/ 	.byte	0x02, 0x03, 0x00, 0x00, 0x02, 0x06, 0x01, 0x00, 0x04, 0x0b, 0x08, 0x00, 0x09, 0x00, 0x00, 0x00
        /*0020*/ 	.byte	0x00, 0x00, 0x00, 0x00


//--------------------- .nv.info._Z22addMatricesElementWisePiS_S_ --------------------------
	.section	.nv.info._Z22addMatricesElementWisePiS_S_,"",@"SHT_CUDA_INFO"
	.sectionflags	@""
	.align	4


	//----- nvinfo : EIATTR_CUDA_API_VERSION
	.align		4
        /*0000*/ 	.byte	0x04, 0x37
        /*0002*/ 	.short	(.L_19 - .L_18)
.L_18:
        /*0004*/ 	.word	0x00000082


	//----- nvinfo : EIATTR_KPARAM_INFO
	.align		4
.L_19:
        /*0008*/ 	.byte	0x04, 0x17
        /*000a*/ 	.short	(.L_21 - .L_20)
.L_20:
        /*000c*/ 	.word	0x00000000
        /*0010*/ 	.short	0x0002
        /*0012*/ 	.short	0x0010
        /*0014*/ 	.byte	0x00, 0xf5, 0x21, 0x00


	//----- nvinfo : EIATTR_KPARAM_INFO
	.align		4
.L_21:
        /*0018*/ 	.byte	0x04, 0x17
        /*001a*/ 	.short	(.L_23 - .L_22)
.L_22:
        /*001c*/ 	.word	0x00000000
        /*0020*/ 	.short	0x0001
        /*0022*/ 	.short	0x0008
        /*0024*/ 	.byte	0x00, 0xf5, 0x21, 0x00


	//----- nvinfo : EIATTR_KPARAM_INFO
	.align		4
.L_23:
        /*0028*/ 	.byte	0x04, 0x17
        /*002a*/ 	.short	(.L_25 - .L_24)
.L_24:
        /*002c*/ 	.word	0x00000000
        /*0030*/ 	.short	0x0000
        /*0032*/ 	.short	0x0000
        /*0034*/ 	.byte	0x00, 0xf5, 0x21, 0x00


	//----- nvinfo : EIATTR_SPARSE_MMA_MASK
	.align		4
.L_25:
        /*0038*/ 	.byte	0x03, 0x50
        /*003a*/ 	.short	0x0000


	//----- nvinfo : EIATTR_MAXREG_COUNT
	.align		4
        /*003c*/ 	.byte	0x03, 0x1b
        /*003e*/ 	.short	0x00ff


	//----- nvinfo : EIATTR_MERCURY_ISA_VERSION
	.align		4
        /*0040*/ 	.byte	0x03, 0x5f
        /*0042*/ 	.short	0x0101


	//----- nvinfo : EIATTR_VRC_CTA_INIT_COUNT
	.align		4
        /*0044*/ 	.byte	0x02, 0x4a
	.zero		1
	.zero		1


	//----- nvinfo : EIATTR_EXIT_INSTR_OFFSETS
	.align		4
        /*0048*/ 	.byte	0x04, 0x1c
        /*004a*/ 	.short	(.L_27 - .L_26)


	//   ....[0]....
.L_26:
        /*004c*/ 	.word	0x00000050


	//   ....[1]....
        /*0050*/ 	.word	0x00000120


	//----- nvinfo : EIATTR_CBANK_PARAM_SIZE
	.align		4
.L_27:
        /*0054*/ 	.byte	0x03, 0x19
        /*0056*/ 	.short	0x0018


	//----- nvinfo : EIATTR_PARAM_CBANK
	.align		4
        /*0058*/ 	.byte	0x04, 0x0a
        /*005a*/ 	.short	(.L_29 - .L_28)
	.align		4
.L_28:
        /*005c*/ 	.word	index@(.nv.constant0._Z22addMatricesElementWisePiS_S_)
        /*0060*/ 	.short	0x0380
        /*0062*/ 	.short	0x0018


	//----- nvinfo : EIATTR_SW_WAR
	.align		4
.L_29:
        /*0064*/ 	.byte	0x04, 0x36
        /*0066*/ 	.short	(.L_31 - .L_30)
.L_30:
        /*0068*/ 	.word	0x00000008
.L_31:


//--------------------- .nv.info._Z18addMatricesColWisePiS_S_i --------------------------
	.section	.nv.info._Z18addMatricesColWisePiS_S_i,"",@"SHT_CUDA_INFO"
	.sectionflags	@""
	.align	4


	//----- nvinfo : EIATTR_CUDA_API_VERSION
	.align		4
        /*0000*/ 	.byte	0x04, 0x37
        /*0002*/ 	.short	(.L_33 - .L_32)
.L_32:
        /*0004*/ 	.word	0x00000082


	//----- nvinfo : EIATTR_KPARAM_INFO
	.align		4
.L_33:
        /*0008*/ 	.byte	0x04, 0x17
        /*000a*/ 	.short	(.L_35 - .L_34)
.L_34:
        /*000c*/ 	.word	0x00000000
        /*0010*/ 	.short	0x0003
        /*0012*/ 	.short	0x0018
        /*0014*/ 	.byte	0x00, 0xf0, 0x11, 0x00


	//----- nvinfo : EIATTR_KPARAM_INFO
	.align		4
.L_35:
        /*0018*/ 	.byte	0x04, 0x17
        /*001a*/ 	.short	(.L_37 - .L_36)
.L_36:
        /*001c*/ 	.word	0x00000000
        /*0020*/ 	.short	0x0002
        /*0022*/ 	.short	0x0010
        /*0024*/ 	.byte	0x00, 0xf5, 0x21, 0x00


	//----- nvinfo : EIATTR_KPARAM_INFO
	.align		4
.L_37:
        /*0028*/ 	.byte	0x04, 0x17
        /*002a*/ 	.short	(.L_39 - .L_38)
.L_38:
        /*002c*/ 	.word	0x00000000
        /*0030*/ 	.short	0x0001
        /*0032*/ 	.short	0x0008
        /*0034*/ 	.byte	0x00, 0xf5, 0x21, 0x00


	//----- nvinfo : EIATTR_KPARAM_INFO
	.align		4
.L_39:
        /*0038*/ 	.byte	0x04, 0x17
        /*003a*/ 	.short	(.L_41 - .L_40)
.L_40:
        /*003c*/ 	.word	0x00000000
        /*0040*/ 	.short	0x0000
        /*0042*/ 	.short	0x0000
        /*0044*/ 	.byte	0x00, 0xf5, 0x21, 0x00


	//----- nvinfo : EIATTR_SPARSE_MMA_MASK
	.align		4
.L_41:
        /*0048*/ 	.byte	0x03, 0x50
        /*004a*/ 	.short	0x0000


	//----- nvinfo : EIATTR_MAXREG_COUNT
	.align		4
        /*004c*/ 	.byte	0x03, 0x1b
        /*004e*/ 	.short	0x00ff


	//----- nvinfo : EIATTR_MERCURY_ISA_VERSION
	.align		4
        /*0050*/ 	.byte	0x03, 0x5f
        /*0052*/ 	.short	0x0101


	//----- nvinfo : EIATTR_VRC_CTA_INIT_COUNT
	.align		4
        /*0054*/ 	.byte	0x02, 0x4a
	.zero		1
	.zero		1


	//----- nvinfo : EIATTR_EXIT_INSTR_OFFSETS
	.align		4
        /*0058*/ 	.byte	0x04, 0x1c
        /*005a*/ 	.short	(.L_43 - .L_42)


	//   ....[0]....
.L_42:
        /*005c*/ 	.word	0x00000050


	//   ....[1]....
        /*0060*/ 	.word	0x00000680


	//   ....[2]....
        /*0064*/ 	.word	0x00000a20


	//   ....[3]....
        /*0068*/ 	.word	0x00000cc0


	//   ....[4]....
        /*006c*/ 	.word	0x00000eb0


	//----- nvinfo : EIATTR_CBANK_PARAM_SIZE
	.align		4
.L_43:
        /*0070*/ 	.byte	0x03, 0x19
        /*0072*/ 	.short	0x001c


	//----- nvinfo : EIATTR_PARAM_CBANK
	.align		4
        /*0074*/ 	.byte	0x04, 0x0a
        /*0076*/ 	.short	(.L_45 - .L_44)
	.align		4
.L_44:
        /*0078*/ 	.word	index@(.nv.constant0._Z18addMatricesColWisePiS_S_i)
        /*007c*/ 	.short	0x0380
        /*007e*/ 	.short	0x001c


	//----- nvinfo : EIATTR_SW_WAR
	.align		4
.L_45:
        /*0080*/ 	.byte	0x04, 0x36
        /*0082*/ 	.short	(.L_47 - .L_46)
.L_46:
        /*0084*/ 	.word	0x00000008
.L_47:


//--------------------- .nv.info._Z18addMatricesRowWisePiS_S_i --------------------------
	.section	.nv.info._Z18addMatricesRowWisePiS_S_i,"",@"SHT_CUDA_INFO"
	.sectionflags	@""
	.align	4


	//----- nvinfo : EIATTR_CUDA_API_VERSION
	.align		4
        /*0000*/ 	.byte	0x04, 0x37
        /*0002*/ 	.short	(.L_49 - .L_48)
.L_48:
        /*0004*/ 	.word	0x00000082


	//----- nvinfo : EIATTR_KPARAM_INFO
	.align		4
.L_49:
        /*0008*/ 	.byte	0x04, 0x17
        /*000a*/ 	.short	(.L_51 - .L_50)
.L_50:
        /*000c*/ 	.word	0x00000000
        /*0010*/ 	.short	0x0003
        /*0012*/ 	.short	0x0018
        /*0014*/ 	.byte	0x00, 0xf0, 0x11, 0x00


	//----- nvinfo : EIATTR_KPARAM_INFO
	.align		4
.L_51:
        /*0018*/ 	.byte	0x04, 0x17
        /*001a*/ 	.short	(.L_53 - .L_52)
.L_52:
        /*001c*/ 	.word	0x00000000
        /*0020*/ 	.short	0x0002
        /*0022*/ 	.short	0x0010
        /*0024*/ 	.byte	0x00, 0xf5, 0x21, 0x00


	//----- nvinfo : EIATTR_KPARAM_INFO
	.align		4
.L_53:
        /*0028*/ 	.byte	0x04, 0x17
        /*002a*/ 	.short	(.L_55 - .L_54)
.L_54:
        /*002c*/ 	.word	0x00000000
        /*0030*/ 	.short	0x0001
        /*0032*/ 	.short	0x0008
        /*0034*/ 	.byte	0x00, 0xf5, 0x21, 0x00


	//----- nvinfo : EIATTR_KPARAM_INFO
	.align		4
.L_55:
        /*0038*/ 	.byte	0x04, 0x17
        /*003a*/ 	.short	(.L_57 - .L_56)
.L_56:
        /*003c*/ 	.word	0x00000000
        /*0040*/ 	.short	0x0000
        /*0042*/ 	.short	0x0000
        /*0044*/ 	.byte	0x00, 0xf5, 0x21, 0x00


	//----- nvinfo : EIATTR_SPARSE_MMA_MASK
	.align		4
.L_57:
        /*0048*/ 	.byte	0x03, 0x50
        /*004a*/ 	.short	0x0000


	//----- nvinfo : EIATTR_MAXREG_COUNT
	.align		4
        /*004c*/ 	.byte	0x03, 0x1b
        /*004e*/ 	.short	0x00ff


	//----- nvinfo : EIATTR_MERCURY_ISA_VERSION
	.align		4
        /*0050*/ 	.byte	0x03, 0x5f
        /*0052*/ 	.short	0x0101


	//----- nvinfo : EIATTR_VRC_CTA_INIT_COUNT
	.align		4
        /*0054*/ 	.byte	0x02, 0x4a
	.zero		1
	.zero		1


	//----- nvinfo : EIATTR_EXIT_INSTR_OFFSETS
	.align		4
        /*0058*/ 	.byte	0x04, 0x1c
        /*005a*/ 	.short	(.L_59 - .L_58)


	//   ....[0]....
.L_58:
        /*005c*/ 	.word	0x00000050


	//   ....[1]....
        /*0060*/ 	.word	0x00000670


	//   ....[2]....
        /*0064*/ 	.word	0x00000a00


	//   ....[3]....
        /*0068*/ 	.word	0x00000c90


	//   ....[4]....
        /*006c*/ 	.word	0x00000e80


	//----- nvinfo : EIATTR_CBANK_PARAM_SIZE
	.align		4
.L_59:
        /*0070*/ 	.byte	0x03, 0x19
        /*0072*/ 	.short	0x001c


	//----- nvinfo : EIATTR_PARAM_CBANK
	.align		4
        /*0074*/ 	.byte	0x04, 0x0a
        /*0076*/ 	.short	(.L_61 - .L_60)
	.align		4
.L_60:
        /*0078*/ 	.word	index@(.nv.constant0._Z18addMatricesRowWisePiS_S_i)
        /*007c*/ 	.short	0x0380
        /*007e*/ 	.short	0x001c


	//----- nvinfo : EIATTR_SW_WAR
	.align		4
.L_61:
        /*0080*/ 	.byte	0x04, 0x36
        /*0082*/ 	.short	(.L_63 - .L_62)
.L_62:
        /*0084*/ 	.word	0x00000008
.L_63:


//--------------------- .nv.callgraph             --------------------------
	.section	.nv.callgraph,"",@"SHT_CUDA_CALLGRAPH"
	.align	4
	.sectionentsize	8
	.align		4
        /*0000*/ 	.word	0x00000000
	.align		4
        /*0004*/ 	.word	0xffffffff
	.align		4
        /*0008*/ 	.word	0x00000000
	.align		4
        /*000c*/ 	.word	0xfffffffe
	.align		4
        /*0010*/ 	.word	0x00000000
	.align		4
        /*0014*/ 	.word	0xfffffffd
	.align		4
        /*0018*/ 	.word	0x00000000
	.align		4
        /*001c*/ 	.word	0xfffffffc


//--------------------- .text._Z22addMatricesElementWisePiS_S_ --------------------------
	.section	.text._Z22addMatricesElementWisePiS_S_,"ax",@progbits
	.align	128
        .global         _Z22addMatricesElementWisePiS_S_
        .type           _Z22addMatricesElementWisePiS_S_,@function
        .size           _Z22addMatricesElementWisePiS_S_,(.L_x_13 - _Z22addMatricesElementWisePiS_S_)
        .other          _Z22addMatricesElementWisePiS_S_,@"STO_CUDA_ENTRY STV_DEFAULT"
_Z22addMatricesElementWisePiS_S_:
.text._Z22addMatricesElementWisePiS_S_:
[----:B------:R-:W-:Y:S01]  /*0000*/  LDC R1, c[0x0][0x37c] ;  /* 0x0000df00ff017b82 */ /* 0x000fe20000000800 */
[----:B------:R-:W0:Y:S01]  /*0010*/  S2R R9, SR_CTAID.X ;  /* 0x0000000000097919 */ /* 0x000e220000002500 */
[----:B------:R-:W0:Y:S02]  /*0020*/  S2R R0, SR_TID.X ;  /* 0x0000000000007919 */ /* 0x000e240000002100 */
[----:B0-----:R-:W-:-:S04]  /*0030*/  VIMNMX.U32 R2, PT, PT, R9, R0, !PT ;  /* 0x0000000009027248 */ /* 0x001fc80007fe0000 */
[----:B------:R-:W-:-:S13]  /*0040*/  ISETP.GT.U32.AND P0, PT, R2, 0x2, PT ;  /* 0x000000020200780c */ /* 0x000fda0003f04070 */
[----:B------:R-:W-:Y:S05]  /*0050*/  @P0 EXIT ;  /* 0x000000000000094d */ /* 0x000fea0003800000 */
[----:B------:R-:W0:Y:S01]  /*0060*/  LDC.64 R2, c[0x0][0x380] ;  /* 0x0000e000ff027b82 */ /* 0x000e220000000a00 */
[----:B------:R-:W1:Y:S01]  /*0070*/  LDCU.64 UR4, c[0x0][0x358] ;  /* 0x00006b00ff0477ac */ /* 0x000e620008000a00 */
[----:B------:R-:W-:-:S06]  /*0080*/  IMAD R9, R9, 0x3, R0 ;  /* 0x0000000309097824 */ /* 0x000fcc00078e0200 */
[----:B------:R-:W2:Y:S08]  /*0090*/  LDC.64 R4, c[0x0][0x388] ;  /* 0x0000e200ff047b82 */ /* 0x000eb00000000a00 */
[----:B------:R-:W3:Y:S01]  /*00a0*/  LDC.64 R6, c[0x0][0x390] ;  /* 0x0000e400ff067b82 */ /* 0x000ee20000000a00 */
[----:B0-----:R-:W-:-:S06]  /*00b0*/  IMAD.WIDE.U32 R2, R9, 0x4, R2 ;  /* 0x0000000409027825 */ /* 0x001fcc00078e0002 */
[----:B-1----:R-:W4:Y:S01]  /*00c0*/  LDG.E R2, desc[UR4][R2.64] ;  /* 0x0000000402027981 */ /* 0x002f22000c1e1900 */
[----:B--2---:R-:W-:-:S06]  /*00d0*/  IMAD.WIDE.U32 R4, R9, 0x4, R4 ;  /* 0x0000000409047825 */ /* 0x004fcc00078e0004 */
[----:B------:R-:W4:Y:S01]  /*00e0*/  LDG.E R5, desc[UR4][R4.64] ;  /* 0x0000000404057981 */ /* 0x000f22000c1e1900 */
[----:B---3--:R-:W-:Y:S01]  /*00f0*/  IMAD.WIDE.U32 R6, R9, 0x4, R6 ;  /* 0x0000000409067825 */ /* 0x008fe200078e0006 */
[----:B----4-:R-:W-:-:S05]  /*0100*/  IADD3 R9, PT, PT, R2, R5, RZ ;  /* 0x0000000502097210 */ /* 0x010fca0007ffe0ff */
[----:B------:R-:W-:Y:S01]  /*0110*/  STG.E desc[UR4][R6.64], R9 ;  /* 0x0000000906007986 */ /* 0x000fe2000c101904 */
[----:B------:R-:W-:Y:S05]  /*0120*/  EXIT ;  /* 0x000000000000794d */ /* 0x000fea0003800000 */
.L_x_0:
[----:B------:R-:W-:-:S00]  /*0130*/  BRA `(.L_x_0) ;  /* 0xfffffffc00fc7947 */ /* 0x000fc0000383ffff */
[----:B------:R-:W-:-:S00]  /*0140*/  NOP ;  /* 0x0000000000007918 */ /* 0x000fc00000000000 */
        /* <DEDUP_REMOVED lines=11> */
.L_x_13:


//--------------------- .text._Z18addMatricesColWisePiS_S_i --------------------------
	.section	.text._Z18addMatricesColWisePiS_S_i,"ax",@progbits
	.align	128
        .global         _Z18addMatricesColWisePiS_S_i
        .type           _Z18addMatricesColWisePiS_S_i,@function
        .size           _Z18addMatricesColWisePiS_S_i,(.L_x_14 - _Z18addMatricesColWisePiS_S_i)
        .other          _Z18addMatricesColWisePiS_S_i,@"STO_CUDA_ENTRY STV_DEFAULT"
_Z18addMatricesColWisePiS_S_i:
.text._Z18addMatricesColWisePiS_S_i:
[----:B------:R-:W-:Y:S01]  /*0000*/  LDC R1, c[0x0][0x37c] ;  /* 0x0000df00ff017b82 */ /* 0x000fe20000000800 */
[----:B------:R-:W0:Y:S07]  /*0010*/  S2R R0, SR_CTAID.X ;  /* 0x0000000000007919 */ /* 0x000e2e0000002500 */
[----:B------:R-:W1:Y:S02]  /*0020*/  LDC R2, c[0x0][0x398] ;  /* 0x0000e600ff027b82 */ /* 0x000e640000000800 */
[----:B-1----:R-:W-:-:S04]  /*0030*/  ISETP.GE.AND P0, PT, R2, 0x1, PT ;  /* 0x000000010200780c */ /* 0x002fc80003f06270 */
[----:B0-----:R-:W-:-:S13]  /*0040*/  ISETP.GT.U32.OR P0, PT, R0, 0x2, !P0 ;  /* 0x000000020000780c */ /* 0x001fda0004704470 */
[----:B------:R-:W-:Y:S05]  /*0050*/  @P0 EXIT ;  /* 0x000000000000094d */ /* 0x000fea0003800000 */
[C---:B------:R-:W-:Y:S01]  /*0060*/  ISETP.GE.U32.AND P1, PT, R2.reuse, 0x10, PT ;  /* 0x000000100200780c */ /* 0x040fe20003f26070 */
[----:B------:R-:W0:Y:S01]  /*0070*/  LDCU.64 UR4, c[0x0][0x358] ;  /* 0x00006b00ff0477ac */ /* 0x000e220008000a00 */
[----:B------:R-:W-:Y:S01]  /*0080*/  LOP3.LUT R14, R2, 0xf, RZ, 0xc0, !PT ;  /* 0x0000000f020e7812 */ /* 0x000fe200078ec0ff */
[----:B------:R-:W-:-:S03]  /*0090*/  IMAD.MOV.U32 R3, RZ, RZ, RZ ;  /* 0x000000ffff037224 */ /* 0x000fc600078e00ff */
[----:B------:R-:W-:-:S07]  /*00a0*/  ISETP.NE.AND P0, PT, R14, RZ, PT ;  /* 0x000000ff0e00720c */ /* 0x000fce0003f05270 */
[----:B------:R-:W-:Y:S06]  /*00b0*/  @!P1 BRA `(.L_x_1) ;  /* 0x0000000400709947 */ /* 0x000fec0003800000 */
[----:B------:R-:W1:Y:S01]  /*00c0*/  LDCU.128 UR8, c[0x0][0x380] ;  /* 0x00007000ff0877ac */ /* 0x000e620008000c00 */
[----:B------:R-:W-:Y:S01]  /*00d0*/  IMAD.MOV.U32 R4, RZ, RZ, 0x60 ;  /* 0x00000060ff047424 */ /* 0x000fe200078e00ff */
[----:B------:R-:W-:Y:S01]  /*00e0*/  LOP3.LUT R3, R2, 0x7ffffff0, RZ, 0xc0, !PT ;  /* 0x7ffffff002037812 */ /* 0x000fe200078ec0ff */
[----:B------:R-:W-:Y:S01]  /*00f0*/  IMAD.MOV.U32 R5, RZ, RZ, 0x0 ;  /* 0x00000000ff057424 */ /* 0x000fe200078e00ff */
[----:B------:R-:W2:Y:S02]  /*0100*/  LDCU.64 UR6, c[0x0][0x390] ;  /* 0x00007200ff0677ac */ /* 0x000ea40008000a00 */
[----:B------:R-:W-:Y:S01]  /*0110*/  IADD3 R10, PT, PT, -R3, RZ, RZ ;  /* 0x000000ff030a7210 */ /* 0x000fe20007ffe1ff */
[----:B------:R-:W-:-:S03]  /*0120*/  IMAD.WIDE.U32 R4, R0, 0x4, R4 ;  /* 0x0000000400047825 */ /* 0x000fc600078e0004 */
[C---:B-1----:R-:W-:Y:S02]  /*0130*/  IADD3 R18, P1, PT, R4.reuse, UR8, RZ ;  /* 0x0000000804127c10 */ /* 0x042fe4000ff3e0ff */
[C---:B------:R-:W-:Y:S02]  /*0140*/  IADD3 R11, P2, PT, R4.reuse, UR10, RZ ;  /* 0x0000000a040b7c10 */ /* 0x040fe4000ff5e0ff */
[----:B--2---:R-:W-:Y:S02]  /*0150*/  IADD3 R12, P3, PT, R4, UR6, RZ ;  /* 0x00000006040c7c10 */ /* 0x004fe4000ff7e0ff */
[C---:B------:R-:W-:Y:S02]  /*0160*/  IADD3.X R19, PT, PT, R5.reuse, UR9, RZ, P1, !PT ;  /* 0x0000000905137c10 */ /* 0x040fe40008ffe4ff */
[C---:B------:R-:W-:Y:S02]  /*0170*/  IADD3.X R16, PT, PT, R5.reuse, UR11, RZ, P2, !PT ;  /* 0x0000000b05107c10 */ /* 0x040fe400097fe4ff */
[----:B------:R-:W-:-:S07]  /*0180*/  IADD3.X R13, PT, PT, R5, UR7, RZ, P3, !PT ;  /* 0x00000007050d7c10 */ /* 0x000fce0009ffe4ff */
.L_x_2:
[----:B------:R-:W-:Y:S01]  /*0190*/  IMAD.MOV.U32 R6, RZ, RZ, R18 ;  /* 0x000000ffff067224 */ /* 0x000fe200078e0012 */
[----:B------:R-:W-:Y:S01]  /*01a0*/  MOV R5, R16 ;  /* 0x0000001000057202 */ /* 0x000fe20000000f00 */
[----:B------:R-:W-:Y:S02]  /*01b0*/  IMAD.MOV.U32 R7, RZ, RZ, R19 ;  /* 0x000000ffff077224 */ /* 0x000fe400078e0013 */
[----:B------:R-:W-:-:S03]  /*01c0*/  IMAD.MOV.U32 R4, RZ, RZ, R11 ;  /* 0x000000ffff047224 */ /* 0x000fc600078e000b */
[----:B0-2---:R-:W2:Y:S04]  /*01d0*/  LDG.E R8, desc[UR4][R6.64+-0x60] ;  /* 0xffffa00406087981 */ /* 0x005ea8000c1e1900 */
[----:B------:R-:W2:Y:S02]  /*01e0*/  LDG.E R9, desc[UR4][R4.64+-0x60] ;  /* 0xffffa00404097981 */ /* 0x000ea4000c1e1900 */
[----:B--2---:R-:W-:Y:S02]  /*01f0*/  IMAD.IADD R11, R8, 0x1, R9 ;  /* 0x00000001080b7824 */ /* 0x004fe400078e0209 */
[----:B------:R-:W-:Y:S02]  /*0200*/  IMAD.MOV.U32 R8, RZ, RZ, R12 ;  /* 0x000000ffff087224 */ /* 0x000fe400078e000c */
[----:B------:R-:W-:-:S05]  /*0210*/  IMAD.MOV.U32 R9, RZ, RZ, R13 ;  /* 0x000000ffff097224 */ /* 0x000fca00078e000d */
[----:B------:R0:W-:Y:S04]  /*0220*/  STG.E desc[UR4][R8.64+-0x60], R11 ;  /* 0xffffa00b08007986 */ /* 0x0001e8000c101904 */
[----:B------:R-:W2:Y:S04]  /*0230*/  LDG.E R12, desc[UR4][R6.64+-0x54] ;  /* 0xffffac04060c7981 */ /* 0x000ea8000c1e1900 */
[----:B------:R-:W2:Y:S02]  /*0240*/  LDG.E R13, desc[UR4][R4.64+-0x54] ;  /* 0xffffac04040d7981 */ /* 0x000ea4000c1e1900 */
[----:B--2---:R-:W-:-:S05]  /*0250*/  IADD3 R13, PT, PT, R12, R13, RZ ;  /* 0x0000000d0c0d7210 */ /* 0x004fca0007ffe0ff */
[----:B------:R1:W-:Y:S04]  /*0260*/  STG.E desc[UR4][R8.64+-0x54], R13 ;  /* 0xffffac0d08007986 */ /* 0x0003e8000c101904 */
[----:B------:R-:W2:Y:S04]  /*0270*/  LDG.E R12, desc[UR4][R6.64+-0x48] ;  /* 0xffffb804060c7981 */ /* 0x000ea8000c1e1900 */
[----:B------:R-:W2:Y:S02]  /*0280*/  LDG.E R15, desc[UR4][R4.64+-0x48] ;  /* 0xffffb804040f7981 */ /* 0x000ea4000c1e1900 */
[----:B--2---:R-:W-:-:S05]  /*0290*/  IMAD.IADD R15, R12, 0x1, R15 ;  /* 0x000000010c0f7824 */ /* 0x004fca00078e020f */
[----:B------:R2:W-:Y:S04]  /*02a0*/  STG.E desc[UR4][R8.64+-0x48], R15 ;  /* 0xffffb80f08007986 */ /* 0x0005e8000c101904 */
[----:B------:R-:W3:Y:S04]  /*02b0*/  LDG.E R12, desc[UR4][R6.64+-0x3c] ;  /* 0xffffc404060c7981 */ /* 0x000ee8000c1e1900 */
[----:B------:R-:W3:Y:S02]  /*02c0*/  LDG.E R17, desc[UR4][R4.64+-0x3c] ;  /* 0xffffc40404117981 */ /* 0x000ee4000c1e1900 */
[----:B---3--:R-:W-:-:S05]  /*02d0*/  IMAD.IADD R17, R12, 0x1, R17 ;  /* 0x000000010c117824 */ /* 0x008fca00078e0211 */
[----:B------:R3:W-:Y:S04]  /*02e0*/  STG.E desc[UR4][R8.64+-0x3c], R17 ;  /* 0xffffc41108007986 */ /* 0x0007e8000c101904 */
[----:B0-----:R-:W4:Y:S04]  /*02f0*/  LDG.E R11, desc[UR4][R6.64+-0x30] ;  /* 0xffffd004060b7981 */ /* 0x001f28000c1e1900 */
[----:B------:R-:W4:Y:S02]  /*0300*/  LDG.E R12, desc[UR4][R4.64+-0x30] ;  /* 0xffffd004040c7981 */ /* 0x000f24000c1e1900 */
[----:B----4-:R-:W-:-:S05]  /*0310*/  IMAD.IADD R11, R11, 0x1, R12 ;  /* 0x000000010b0b7824 */ /* 0x010fca00078e020c */
[----:B------:R0:W-:Y:S04]  /*0320*/  STG.E desc[UR4][R8.64+-0x30], R11 ;  /* 0xffffd00b08007986 */ /* 0x0001e8000c101904 */
[----:B------:R-:W4:Y:S04]  /*0330*/  LDG.E R12, desc[UR4][R6.64+-0x24] ;  /* 0xffffdc04060c7981 */ /* 0x000f28000c1e1900 */
[----:B-1----:R-:W4:Y:S02]  /*0340*/  LDG.E R13, desc[UR4][R4.64+-0x24] ;  /* 0xffffdc04040d7981 */ /* 0x002f24000c1e1900 */
[----:B----4-:R-:W-:-:S05]  /*0350*/  IADD3 R13, PT, PT, R12, R13, RZ ;  /* 0x0000000d0c0d7210 */ /* 0x010fca0007ffe0ff */
[----:B------:R1:W-:Y:S04]  /*0360*/  STG.E desc[UR4][R8.64+-0x24], R13 ;  /* 0xffffdc0d08007986 */ /* 0x0003e8000c101904 */
[----:B------:R-:W4:Y:S04]  /*0370*/  LDG.E R12, desc[UR4][R6.64+-0x18] ;  /* 0xffffe804060c7981 */ /* 0x000f28000c1e1900 */
[----:B--2---:R-:W4:Y:S02]  /*0380*/  LDG.E R15, desc[UR4][R4.64+-0x18] ;  /* 0xffffe804040f7981 */ /* 0x004f24000c1e1900 */
[----:B----4-:R-:W-:-:S05]  /*0390*/  IMAD.IADD R15, R12, 0x1, R15 ;  /* 0x000000010c0f7824 */ /* 0x010fca00078e020f */
[----:B------:R2:W-:Y:S04]  /*03a0*/  STG.E desc[UR4][R8.64+-0x18], R15 ;  /* 0xffffe80f08007986 */ /* 0x0005e8000c101904 */
[----:B------:R-:W4:Y:S04]  /*03b0*/  LDG.E R12, desc[UR4][R6.64+-0xc] ;  /* 0xfffff404060c7981 */ /* 0x000f28000c1e1900 */
[----:B---3--:R-:W4:Y:S02]  /*03c0*/  LDG.E R17, desc[UR4][R4.64+-0xc] ;  /* 0xfffff40404117981 */ /* 0x008f24000c1e1900 */
[----:B----4-:R-:W-:-:S05]  /*03d0*/  IMAD.IADD R17, R12, 0x1, R17 ;  /* 0x000000010c117824 */ /* 0x010fca00078e0211 */
        /* <DEDUP_REMOVED lines=26> */
[----:B--2---:R-:W4:Y:S01]  /*0580*/  LDG.E R15, desc[UR4][R4.64+0x48] ;  /* 0x00004804040f7981 */ /* 0x004f22000c1e1900 */
[----:B------:R-:W-:Y:S02]  /*0590*/  VIADD R10, R10, 0x10 ;  /* 0x000000100a0a7836 */ /* 0x000fe40000000000 */
[----:B----4-:R-:W-:-:S05]  /*05a0*/  IMAD.IADD R15, R12, 0x1, R15 ;  /* 0x000000010c0f7824 */ /* 0x010fca00078e020f */
[----:B------:R2:W-:Y:S04]  /*05b0*/  STG.E desc[UR4][R8.64+0x48], R15 ;  /* 0x0000480f08007986 */ /* 0x0005e8000c101904 */
[----:B------:R-:W4:Y:S04]  /*05c0*/  LDG.E R12, desc[UR4][R6.64+0x54] ;  /* 0x00005404060c7981 */ /* 0x000f28000c1e1900 */
[----:B---3--:R-:W4:Y:S01]  /*05d0*/  LDG.E R17, desc[UR4][R4.64+0x54] ;  /* 0x0000540404117981 */ /* 0x008f22000c1e1900 */
[----:B------:R-:W-:Y:S02]  /*05e0*/  ISETP.NE.AND P1, PT, R10, RZ, PT ;  /* 0x000000ff0a00720c */ /* 0x000fe40003f25270 */
[----:B0-----:R-:W-:-:S02]  /*05f0*/  IADD3 R11, P3, PT, R4, 0xc0, RZ ;  /* 0x000000c0040b7810 */ /* 0x001fc40007f7e0ff */
[----:B------:R-:W-:-:S03]  /*0600*/  IADD3 R18, P2, PT, R6, 0xc0, RZ ;  /* 0x000000c006127810 */ /* 0x000fc60007f5e0ff */
[----:B------:R-:W-:Y:S01]  /*0610*/  IMAD.X R16, RZ, RZ, R5, P3 ;  /* 0x000000ffff107224 */ /* 0x000fe200018e0605 */
[----:B------:R-:W-:Y:S01]  /*0620*/  IADD3.X R19, PT, PT, RZ, R7, RZ, P2, !PT ;  /* 0x00000007ff137210 */ /* 0x000fe200017fe4ff */
[----:B----4-:R-:W-:Y:S01]  /*0630*/  IMAD.IADD R17, R12, 0x1, R17 ;  /* 0x000000010c117824 */ /* 0x010fe200078e0211 */
[----:B------:R-:W-:-:S04]  /*0640*/  IADD3 R12, P4, PT, R8, 0xc0, RZ ;  /* 0x000000c0080c7810 */ /* 0x000fc80007f9e0ff */
[----:B------:R2:W-:Y:S01]  /*0650*/  STG.E desc[UR4][R8.64+0x54], R17 ;  /* 0x0000541108007986 */ /* 0x0005e2000c101904 */
[----:B-1----:R-:W-:Y:S01]  /*0660*/  IMAD.X R13, RZ, RZ, R9, P4 ;  /* 0x000000ffff0d7224 */ /* 0x002fe200020e0609 */
[----:B------:R-:W-:Y:S07]  /*0670*/  @P1 BRA `(.L_x_2) ;  /* 0xfffffff800c41947 */ /* 0x000fee000383ffff */
.L_x_1:
[----:B0-----:R-:W-:Y:S05]  /*0680*/  @!P0 EXIT ;  /* 0x000000000000894d */ /* 0x001fea0003800000 */
[----:B------:R-:W-:Y:S02]  /*0690*/  ISETP.GE.U32.AND P1, PT, R14, 0x8, PT ;  /* 0x000000080e00780c */ /* 0x000fe40003f26070 */
[----:B------:R-:W-:-:S04]  /*06a0*/  LOP3.LUT R16, R2, 0x7, RZ, 0xc0, !PT ;  /* 0x0000000702107812 */ /* 0x000fc800078ec0ff */
[----:B------:R-:W-:-:S07]  /*06b0*/  ISETP.NE.AND P0, PT, R16, RZ, PT ;  /* 0x000000ff1000720c */ /* 0x000fce0003f05270 */
[----:B------:R-:W-:Y:S06]  /*06c0*/  @!P1 BRA `(.L_x_3) ;  /* 0x0000000000d49947 */ /* 0x000fec0003800000 */
[----:B------:R-:W0:Y:S01]  /*06d0*/  LDC.64 R10, c[0x0][0x380] ;  /* 0x0000e000ff0a7b82 */ /* 0x000e220000000a00 */
[----:B------:R-:W-:Y:S01]  /*06e0*/  IMAD R5, R3, 0x3, RZ ;  /* 0x0000000303057824 */ /* 0x000fe200078e02ff */
[----:B------:R-:W1:Y:S04]  /*06f0*/  LDCU.128 UR8, c[0x0][0x380] ;  /* 0x00007000ff0877ac */ /* 0x000e680008000c00 */
[----:B------:R-:W-:Y:S01]  /*0700*/  IADD3 R7, PT, PT, R5, R0, RZ ;  /* 0x0000000005077210 */ /* 0x000fe20007ffe0ff */
[----:B------:R-:W3:Y:S01]  /*0710*/  LDCU.64 UR6, c[0x0][0x390] ;  /* 0x00007200ff0677ac */ /* 0x000ee20008000a00 */
[----:B------:R-:W4:Y:S08]  /*0720*/  LDC.64 R12, c[0x0][0x388] ;  /* 0x0000e200ff0c7b82 */ /* 0x000f300000000a00 */
[----:B--2---:R-:W2:Y:S01]  /*0730*/  LDC.64 R8, c[0x0][0x390] ;  /* 0x0000e400ff087b82 */ /* 0x004ea20000000a00 */
[----:B0-----:R-:W-:-:S06]  /*0740*/  IMAD.WIDE.U32 R10, R7, 0x4, R10 ;  /* 0x00000004070a7825 */ /* 0x001fcc00078e000a */
[----:B------:R-:W5:Y:S01]  /*0750*/  LDG.E R10, desc[UR4][R10.64] ;  /* 0x000000040a0a7981 */ /* 0x000f62000c1e1900 */
[----:B----4-:R-:W-:-:S06]  /*0760*/  IMAD.WIDE.U32 R12, R7, 0x4, R12 ;  /* 0x00000004070c7825 */ /* 0x010fcc00078e000c */
[----:B------:R-:W5:Y:S01]  /*0770*/  LDG.E R13, desc[UR4][R12.64] ;  /* 0x000000040c0d7981 */ /* 0x000f62000c1e1900 */
[----:B------:R-:W-:-:S05]  /*0780*/  IADD3 R5, P1, PT, R5, R0, RZ ;  /* 0x0000000005057210 */ /* 0x000fca0007f3e0ff */
[----:B------:R-:W-:Y:S02]  /*0790*/  IMAD.X R4, RZ, RZ, RZ, P1 ;  /* 0x000000ffff047224 */ /* 0x000fe400008e06ff */
[----:B------:R-:W-:-:S03]  /*07a0*/  IMAD.SHL.U32 R14, R5, 0x4, RZ ;  /* 0x00000004050e7824 */ /* 0x000fc600078e00ff */
[----:B------:R-:W-:Y:S02]  /*07b0*/  SHF.L.U64.HI R17, R5, 0x2, R4 ;  /* 0x0000000205117819 */ /* 0x000fe40000010204 */
[C---:B-1----:R-:W-:Y:S02]  /*07c0*/  IADD3 R6, P1, PT, R14.reuse, UR8, RZ ;  /* 0x000000080e067c10 */ /* 0x042fe4000ff3e0ff */
[----:B------:R-:W-:-:S04]  /*07d0*/  IADD3 R4, P2, PT, R14, UR10, RZ ;  /* 0x0000000a0e047c10 */ /* 0x000fc8000ff5e0ff */
[----:B------:R-:W-:Y:S02]  /*07e0*/  IADD3.X R5, PT, PT, R17, UR11, RZ, P2, !PT ;  /* 0x0000000b11057c10 */ /* 0x000fe400097fe4ff */
[----:B-----5:R-:W-:Y:S01]  /*07f0*/  IADD3 R15, PT, PT, R10, R13, RZ ;  /* 0x0000000d0a0f7210 */ /* 0x020fe20007ffe0ff */
[----:B--2---:R-:W-:Y:S01]  /*0800*/  IMAD.WIDE.U32 R10, R7, 0x4, R8 ;  /* 0x00000004070a7825 */ /* 0x004fe200078e0008 */
[----:B------:R-:W-:-:S04]  /*0810*/  IADD3.X R7, PT, PT, R17, UR9, RZ, P1, !PT ;  /* 0x0000000911077c10 */ /* 0x000fc80008ffe4ff */
[----:B------:R0:W-:Y:S04]  /*0820*/  STG.E desc[UR4][R10.64], R15 ;  /* 0x0000000f0a007986 */ /* 0x0001e8000c101904 */
[----:B------:R-:W2:Y:S04]  /*0830*/  LDG.E R12, desc[UR4][R6.64+0xc] ;  /* 0x00000c04060c7981 */ /* 0x000ea8000c1e1900 */
[----:B------:R-:W2:Y:S01]  /*0840*/  LDG.E R13, desc[UR4][R4.64+0xc] ;  /* 0x00000c04040d7981 */ /* 0x000ea2000c1e1900 */
[----:B---3--:R-:W-:-:S04]  /*0850*/  IADD3 R8, P1, PT, R14, UR6, RZ ;  /* 0x000000060e087c10 */ /* 0x008fc8000ff3e0ff */
[----:B------:R-:W-:Y:S01]  /*0860*/  IADD3.X R9, PT, PT, R17, UR7, RZ, P1, !PT ;  /* 0x0000000711097c10 */ /* 0x000fe20008ffe4ff */
[----:B--2---:R-:W-:-:S05]  /*0870*/  IMAD.IADD R13, R12, 0x1, R13 ;  /* 0x000000010c0d7824 */ /* 0x004fca00078e020d */
[----:B------:R1:W-:Y:S04]  /*0880*/  STG.E desc[UR4][R8.64+0xc], R13 ;  /* 0x00000c0d08007986 */ /* 0x0003e8000c101904 */
[----:B------:R-:W2:Y:S04]  /*0890*/  LDG.E R12, desc[UR4][R6.64+0x18] ;  /* 0x00001804060c7981 */ /* 0x000ea8000c1e1900 */
[----:B------:R-:W2:Y:S02]  /*08a0*/  LDG.E R17, desc[UR4][R4.64+0x18] ;  /* 0x0000180404117981 */ /* 0x000ea4000c1e1900 */
[----:B--2---:R-:W-:-:S05]  /*08b0*/  IMAD.IADD R17, R12, 0x1, R17 ;  /* 0x000000010c117824 */ /* 0x004fca00078e0211 */
[----:B------:R2:W-:Y:S04]  /*08c0*/  STG.E desc[UR4][R8.64+0x18], R17 ;  /* 0x0000181108007986 */ /* 0x0005e8000c101904 */
[----:B0-----:R-:W3:Y:S04]  /*08d0*/  LDG.E R10, desc[UR4][R6.64+0x24] ;  /* 0x00002404060a7981 */ /* 0x001ee8000c1e1900 */
[----:B------:R-:W3:Y:S02]  /*08e0*/  LDG.E R11, desc[UR4][R4.64+0x24] ;  /* 0x00002404040b7981 */ /* 0x000ee4000c1e1900 */
[----:B---3--:R-:W-:-:S05]  /*08f0*/  IADD3 R11, PT, PT, R10, R11, RZ ;  /* 0x0000000b0a0b7210 */ /* 0x008fca0007ffe0ff */
[----:B------:R0:W-:Y:S04]  /*0900*/  STG.E desc[UR4][R8.64+0x24], R11 ;  /* 0x0000240b08007986 */ /* 0x0001e8000c101904 */
[----:B------:R-:W3:Y:S04]  /*0910*/  LDG.E R10, desc[UR4][R6.64+0x30] ;  /* 0x00003004060a7981 */ /* 0x000ee8000c1e1900 */
[----:B------:R-:W3:Y:S02]  /*0920*/  LDG.E R15, desc[UR4][R4.64+0x30] ;  /* 0x00003004040f7981 */ /* 0x000ee4000c1e1900 */
[----:B---3--:R-:W-:-:S05]  /*0930*/  IMAD.IADD R15, R10, 0x1, R15 ;  /* 0x000000010a0f7824 */ /* 0x008fca00078e020f */
[----:B------:R3:W-:Y:S04]  /*0940*/  STG.E desc[UR4][R8.64+0x30], R15 ;  /* 0x0000300f08007986 */ /* 0x0007e8000c101904 */
[----:B------:R-:W4:Y:S04]  /*0950*/  LDG.E R10, desc[UR4][R6.64+0x3c] ;  /* 0x00003c04060a7981 */ /* 0x000f28000c1e1900 */
[----:B-1----:R-:W4:Y:S02]  /*0960*/  LDG.E R13, desc[UR4][R4.64+0x3c] ;  /* 0x00003c04040d7981 */ /* 0x002f24000c1e1900 */
[----:B----4-:R-:W-:-:S05]  /*0970*/  IMAD.IADD R13, R10, 0x1, R13 ;  /* 0x000000010a0d7824 */ /* 0x010fca00078e020d */
[----:B------:R3:W-:Y:S04]  /*0980*/  STG.E desc[UR4][R8.64+0x3c], R13 ;  /* 0x00003c0d08007986 */ /* 0x0007e8000c101904 */
[----:B------:R-:W4:Y:S04]  /*0990*/  LDG.E R10, desc[UR4][R6.64+0x48] ;  /* 0x00004804060a7981 */ /* 0x000f28000c1e1900 */
[----:B--2---:R-:W4:Y:S02]  /*09a0*/  LDG.E R17, desc[UR4][R4.64+0x48] ;  /* 0x0000480404117981 */ /* 0x004f24000c1e1900 */
[----:B----4-:R-:W-:-:S05]  /*09b0*/  IADD3 R17, PT, PT, R10, R17, RZ ;  /* 0x000000110a117210 */ /* 0x010fca0007ffe0ff */
[----:B------:R3:W-:Y:S04]  /*09c0*/  STG.E desc[UR4][R8.64+0x48], R17 ;  /* 0x0000481108007986 */ /* 0x0007e8000c101904 */
[----:B------:R-:W2:Y:S04]  /*09d0*/  LDG.E R10, desc[UR4][R6.64+0x54] ;  /* 0x00005404060a7981 */ /* 0x000ea8000c1e1900 */
[----:B0-----:R-:W2:Y:S01]  /*09e0*/  LDG.E R11, desc[UR4][R4.64+0x54] ;  /* 0x00005404040b7981 */ /* 0x001ea2000c1e1900 */
[----:B------:R-:W-:Y:S02]  /*09f0*/  VIADD R3, R3, 0x8 ;  /* 0x0000000803037836 */ /* 0x000fe40000000000 */
[----:B--2---:R-:W-:-:S05]  /*0a00*/  IMAD.IADD R11, R10, 0x1, R11 ;  /* 0x000000010a0b7824 */ /* 0x004fca00078e020b */
[----:B------:R3:W-:Y:S02]  /*0a10*/  STG.E desc[UR4][R8.64+0x54], R11 ;  /* 0x0000540b08007986 */ /* 0x0007e4000c101904 */
.L_x_3:
[----:B------:R-:W-:Y:S05]  /*0a20*/  @!P0 EXIT ;  /* 0x000000000000894d */ /* 0x000fea0003800000 */
[----:B------:R-:W-:Y:S02]  /*0a30*/  ISETP.GE.U32.AND P1, PT, R16, 0x4, PT ;  /* 0x000000041000780c */ /* 0x000fe40003f26070 */
[----:B------:R-:W-:-:S04]  /*0a40*/  LOP3.LUT R2, R2, 0x3, RZ, 0xc0, !PT ;  /* 0x0000000302027812 */ /* 0x000fc800078ec0ff */
[----:B------:R-:W-:-:S07]  /*0a50*/  ISETP.NE.AND P0, PT, R2, RZ, PT ;  /* 0x000000ff0200720c */ /* 0x000fce0003f05270 */
[----:B------:R-:W-:Y:S06]  /*0a60*/  @!P1 BRA `(.L_x_4) ;  /* 0x0000000000949947 */ /* 0x000fec0003800000 */
[----:B------:R-:W0:Y:S01]  /*0a70*/  LDC.64 R4, c[0x0][0x380] ;  /* 0x0000e000ff047b82 */ /* 0x000e220000000a00 */
[----:B--23--:R-:W-:Y:S01]  /*0a80*/  IMAD R15, R3, 0x3, RZ ;  /* 0x00000003030f7824 */ /* 0x00cfe200078e02ff */
[----:B------:R-:W1:Y:S04]  /*0a90*/  LDCU.128 UR8, c[0x0][0x380] ;  /* 0x00007000ff0877ac */ /* 0x000e680008000c00 */
[----:B------:R-:W-:Y:S01]  /*0aa0*/  IADD3 R17, PT, PT, R15, R0, RZ ;  /* 0x000000000f117210 */ /* 0x000fe20007ffe0ff */
[----:B------:R-:W2:Y:S01]  /*0ab0*/  LDCU.64 UR6, c[0x0][0x390] ;  /* 0x00007200ff0677ac */ /* 0x000ea20008000a00 */
[----:B------:R-:W3:Y:S08]  /*0ac0*/  LDC.64 R6, c[0x0][0x388] ;  /* 0x0000e200ff067b82 */ /* 0x000ef00000000a00 */
[----:B------:R-:W4:Y:S01]  /*0ad0*/  LDC.64 R8, c[0x0][0x390] ;  /* 0x0000e400ff087b82 */ /* 0x000f220000000a00 */
[----:B0-----:R-:W-:-:S06]  /*0ae0*/  IMAD.WIDE.U32 R10, R17, 0x4, R4 ;  /* 0x00000004110a7825 */ /* 0x001fcc00078e0004 */
[----:B------:R-:W5:Y:S01]  /*0af0*/  LDG.E R10, desc[UR4][R10.64] ;  /* 0x000000040a0a7981 */ /* 0x000f62000c1e1900 */
[----:B---3--:R-:W-:-:S06]  /*0b00*/  IMAD.WIDE.U32 R12, R17, 0x4, R6 ;  /* 0x00000004110c7825 */ /* 0x008fcc00078e0006 */
[----:B------:R-:W5:Y:S01]  /*0b10*/  LDG.E R13, desc[UR4][R12.64] ;  /* 0x000000040c0d7981 */ /* 0x000f62000c1e1900 */
[----:B------:R-:W-:-:S05]  /*0b20*/  IADD3 R15, P1, PT, R15, R0, RZ ;  /* 0x000000000f0f7210 */ /* 0x000fca0007f3e0ff */
[----:B------:R-:W-:Y:S02]  /*0b30*/  IMAD.X R4, RZ, RZ, RZ, P1 ;  /* 0x000000ffff047224 */ /* 0x000fe400008e06ff */
[----:B------:R-:W-:-:S03]  /*0b40*/  IMAD.SHL.U32 R16, R15, 0x4, RZ ;  /* 0x000000040f107824 */ /* 0x000fc600078e00ff */
[----:B------:R-:W-:Y:S02]  /*0b50*/  SHF.L.U64.HI R14, R15, 0x2, R4 ;  /* 0x000000020f0e7819 */ /* 0x000fe40000010204 */
[C---:B-1----:R-:W-:Y:S02]  /*0b60*/  IADD3 R6, P1, PT, R16.reuse, UR8, RZ ;  /* 0x0000000810067c10 */ /* 0x042fe4000ff3e0ff */
[----:B------:R-:W-:Y:S02]  /*0b70*/  IADD3 R4, P2, PT, R16, UR10, RZ ;  /* 0x0000000a10047c10 */ /* 0x000fe4000ff5e0ff */
[C---:B------:R-:W-:Y:S02]  /*0b80*/  IADD3.X R7, PT, PT, R14.reuse, UR9, RZ, P1, !PT ;  /* 0x000000090e077c10 */ /* 0x040fe40008ffe4ff */
[----:B------:R-:W-:Y:S02]  /*0b90*/  IADD3.X R5, PT, PT, R14, UR11, RZ, P2, !PT ;  /* 0x0000000b0e057c10 */ /* 0x000fe400097fe4ff */
[----:B-----5:R-:W-:Y:S01]  /*0ba0*/  IADD3 R15, PT, PT, R10, R13, RZ ;  /* 0x0000000d0a0f7210 */ /* 0x020fe20007ffe0ff */
[----:B----4-:R-:W-:-:S05]  /*0bb0*/  IMAD.WIDE.U32 R10, R17, 0x4, R8 ;  /* 0x00000004110a7825 */ /* 0x010fca00078e0008 */
[----:B------:R0:W-:Y:S04]  /*0bc0*/  STG.E desc[UR4][R10.64], R15 ;  /* 0x0000000f0a007986 */ /* 0x0001e8000c101904 */
[----:B------:R-:W3:Y:S04]  /*0bd0*/  LDG.E R12, desc[UR4][R6.64+0xc] ;  /* 0x00000c04060c7981 */ /* 0x000ee8000c1e1900 */
[----:B------:R-:W3:Y:S01]  /*0be0*/  LDG.E R13, desc[UR4][R4.64+0xc] ;  /* 0x00000c04040d7981 */ /* 0x000ee2000c1e1900 */
[----:B--2---:R-:W-:-:S04]  /*0bf0*/  IADD3 R8, P1, PT, R16, UR6, RZ ;  /* 0x0000000610087c10 */ /* 0x004fc8000ff3e0ff */
[----:B------:R-:W-:Y:S01]  /*0c00*/  IADD3.X R9, PT, PT, R14, UR7, RZ, P1, !PT ;  /* 0x000000070e097c10 */ /* 0x000fe20008ffe4ff */
[----:B---3--:R-:W-:-:S05]  /*0c10*/  IMAD.IADD R13, R12, 0x1, R13 ;  /* 0x000000010c0d7824 */ /* 0x008fca00078e020d */
[----:B------:R1:W-:Y:S04]  /*0c20*/  STG.E desc[UR4][R8.64+0xc], R13 ;  /* 0x00000c0d08007986 */ /* 0x0003e8000c101904 */
[----:B------:R-:W2:Y:S04]  /*0c30*/  LDG.E R12, desc[UR4][R6.64+0x18] ;  /* 0x00001804060c7981 */ /* 0x000ea8000c1e1900 */
[----:B------:R-:W2:Y:S02]  /*0c40*/  LDG.E R17, desc[UR4][R4.64+0x18] ;  /* 0x0000180404117981 */ /* 0x000ea4000c1e1900 */
[----:B--2---:R-:W-:-:S05]  /*0c50*/  IMAD.IADD R17, R12, 0x1, R17 ;  /* 0x000000010c117824 */ /* 0x004fca00078e0211 */
[----:B------:R1:W-:Y:S04]  /*0c60*/  STG.E desc[UR4][R8.64+0x18], R17 ;  /* 0x0000181108007986 */ /* 0x0003e8000c101904 */
[----:B0-----:R-:W2:Y:S04]  /*0c70*/  LDG.E R10, desc[UR4][R6.64+0x24] ;  /* 0x00002404060a7981 */ /* 0x001ea8000c1e1900 */
[----:B------:R-:W2:Y:S01]  /*0c80*/  LDG.E R11, desc[UR4][R4.64+0x24] ;  /* 0x00002404040b7981 */ /* 0x000ea2000c1e1900 */
[----:B------:R-:W-:Y:S01]  /*0c90*/  VIADD R3, R3, 0x4 ;  /* 0x0000000403037836 */ /* 0x000fe20000000000 */
[----:B--2---:R-:W-:-:S05]  /*0ca0*/  IADD3 R11, PT, PT, R10, R11, RZ ;  /* 0x0000000b0a0b7210 */ /* 0x004fca0007ffe0ff */
[----:B------:R1:W-:Y:S02]  /*0cb0*/  STG.E desc[UR4][R8.64+0x24], R11 ;  /* 0x0000240b08007986 */ /* 0x0003e4000c101904 */
.L_x_4:
[----:B------:R-:W-:Y:S05]  /*0cc0*/  @!P0 EXIT ;  /* 0x000000000000894d */ /* 0x000fea0003800000 */
[----:B------:R-:W0:Y:S01]  /*0cd0*/  LDC.64 R4, c[0x0][0x390] ;  /* 0x0000e400ff047b82 */ /* 0x000e220000000a00 */
[----:B------:R-:W-:Y:S02]  /*0ce0*/  IMAD R3, R3, 0x3, R0 ;  /* 0x0000000303037824 */ /* 0x000fe400078e0200 */
[----:B------:R-:W-:-:S05]  /*0cf0*/  IMAD.MOV R0, RZ, RZ, -R2 ;  /* 0x000000ffff007224 */ /* 0x000fca00078e0a02 */
[----:B------:R-:W4:Y:S08]  /*0d00*/  LDC.64 R6, c[0x0][0x388] ;  /* 0x0000e200ff067b82 */ /* 0x000f300000000a00 */
[----:B-123--:R-:W1:Y:S01]  /*0d10*/  LDC.64 R8, c[0x0][0x380] ;  /* 0x0000e000ff087b82 */ /* 0x00ee620000000a00 */
[----:B0-----:R-:W-:-:S04]  /*0d20*/  IMAD.WIDE.U32 R4, R3, 0x4, R4 ;  /* 0x0000000403047825 */ /* 0x001fc800078e0004 */
[----:B------:R-:W-:Y:S01]  /*0d30*/  IMAD.MOV.U32 R10, RZ, RZ, R4 ;  /* 0x000000ffff0a7224 */ /* 0x000fe200078e0004 */
[----:B------:R-:W-:Y:S01]  /*0d40*/  MOV R13, R5 ;  /* 0x00000005000d7202 */ /* 0x000fe20000000f00 */
[----:B----4-:R-:W-:-:S04]  /*0d50*/  IMAD.WIDE.U32 R6, R3, 0x4, R6 ;  /* 0x0000000403067825 */ /* 0x010fc800078e0006 */
[----:B------:R-:W-:Y:S02]  /*0d60*/  IMAD.MOV.U32 R11, RZ, RZ, R7 ;  /* 0x000000ffff0b7224 */ /* 0x000fe400078e0007 */
[----:B-1----:R-:W-:-:S07]  /*0d70*/  IMAD.WIDE.U32 R8, R3, 0x4, R8 ;  /* 0x0000000403087825 */ /* 0x002fce00078e0008 */
.L_x_5:
[----:B0-----:R-:W-:Y:S01]  /*0d80*/  MOV R2, R8 ;  /* 0x0000000800027202 */ /* 0x001fe20000000f00 */
[----:B------:R-:W-:Y:S01]  /*0d90*/  IMAD.MOV.U32 R3, RZ, RZ, R9 ;  /* 0x000000ffff037224 */ /* 0x000fe200078e0009 */
[----:B------:R-:W-:Y:S01]  /*0da0*/  MOV R5, R11 ;  /* 0x0000000b00057202 */ /* 0x000fe20000000f00 */
[----:B------:R-:W-:-:S03]  /*0db0*/  IMAD.MOV.U32 R4, RZ, RZ, R6 ;  /* 0x000000ffff047224 */ /* 0x000fc600078e0006 */
[----:B------:R0:W2:Y:S04]  /*0dc0*/  LDG.E R2, desc[UR4][R2.64] ;  /* 0x0000000402027981 */ /* 0x0000a8000c1e1900 */
[----:B------:R-:W2:Y:S01]  /*0dd0*/  LDG.E R5, desc[UR4][R4.64] ;  /* 0x0000000404057981 */ /* 0x000ea2000c1e1900 */
[----:B------:R-:W-:Y:S01]  /*0de0*/  VIADD R0, R0, 0x1 ;  /* 0x0000000100007836 */ /* 0x000fe20000000000 */
[----:B------:R-:W-:Y:S02]  /*0df0*/  IADD3 R8, P3, PT, R8, 0xc, RZ ;  /* 0x0000000c08087810 */ /* 0x000fe40007f7e0ff */
[----:B------:R-:W-:Y:S02]  /*0e00*/  IADD3 R6, P2, PT, R6, 0xc, RZ ;  /* 0x0000000c06067810 */ /* 0x000fe40007f5e0ff */
[----:B------:R-:W-:Y:S01]  /*0e10*/  ISETP.NE.AND P0, PT, R0, RZ, PT ;  /* 0x000000ff0000720c */ /* 0x000fe20003f05270 */
[----:B------:R-:W-:Y:S01]  /*0e20*/  IMAD.X R9, RZ, RZ, R9, P3 ;  /* 0x000000ffff097224 */ /* 0x000fe200018e0609 */
[----:B0-----:R-:W-:-:S02]  /*0e30*/  MOV R3, R13 ;  /* 0x0000000d00037202 */ /* 0x001fc40000000f00 */
[----:B------:R-:W-:Y:S01]  /*0e40*/  IADD3.X R11, PT, PT, RZ, R11, RZ, P2, !PT ;  /* 0x0000000bff0b7210 */ /* 0x000fe200017fe4ff */
[----:B--2---:R-:W-:Y:S02]  /*0e50*/  IMAD.IADD R7, R2, 0x1, R5 ;  /* 0x0000000102077824 */ /* 0x004fe400078e0205 */
[----:B------:R-:W-:Y:S01]  /*0e60*/  IMAD.MOV.U32 R2, RZ, RZ, R10 ;  /* 0x000000ffff027224 */ /* 0x000fe200078e000a */
[----:B------:R-:W-:-:S04]  /*0e70*/  IADD3 R10, P1, PT, R10, 0xc, RZ ;  /* 0x0000000c0a0a7810 */ /* 0x000fc80007f3e0ff */
[----:B------:R0:W-:Y:S01]  /*0e80*/  STG.E desc[UR4][R2.64], R7 ;  /* 0x0000000702007986 */ /* 0x0001e2000c101904 */
[----:B------:R-:W-:Y:S01]  /*0e90*/  IMAD.X R13, RZ, RZ, R13, P1 ;  /* 0x000000ffff0d7224 */ /* 0x000fe200008e060d */
[----:B------:R-:W-:Y:S07]  /*0ea0*/  @P0 BRA `(.L_x_5) ;  /* 0xfffffffc00b40947 */ /* 0x000fee000383ffff */
[----:B------:R-:W-:Y:S05]  /*0eb0*/  EXIT ;  /* 0x000000000000794d */ /* 0x000fea0003800000 */
.L_x_6:
        /* <DEDUP_REMOVED lines=12> */
.L_x_14:


//--------------------- .text._Z18addMatricesRowWisePiS_S_i --------------------------
	.section	.text._Z18addMatricesRowWisePiS_S_i,"ax",@progbits
	.align	128
        .global         _Z18addMatricesRowWisePiS_S_i
        .type           _Z18addMatricesRowWisePiS_S_i,@function
        .size           _Z18addMatricesRowWisePiS_S_i,(.L_x_15 - _Z18addMatricesRowWisePiS_S_i)
        .other          _Z18addMatricesRowWisePiS_S_i,@"STO_CUDA_ENTRY STV_DEFAULT"
_Z18addMatricesRowWisePiS_S_i:
.text._Z18addMatricesRowWisePiS_S_i:
        /* <DEDUP_REMOVED lines=9> */
[----:B------:R-:W-:Y:S02]  /*0090*/  IMAD R0, R3, R2, RZ ;  /* 0x0000000203007224 */ /* 0x000fe400078e02ff */
[----:B------:R-:W-:Y:S01]  /*00a0*/  IMAD.MOV.U32 R3, RZ, RZ, RZ ;  /* 0x000000ffff037224 */ /* 0x000fe200078e00ff */
        /* <DEDUP_REMOVED lines=15> */
.L_x_8:
[----:B------:R-:W-:Y:S01]  /*01a0*/  IMAD.MOV.U32 R4, RZ, RZ, R11 ;  /* 0x000000ffff047224 */ /* 0x000fe200078e000b */
[----:B01----:R-:W2:Y:S01]  /*01b0*/  LDG.E R8, desc[UR4][R6.64+-0x20] ;  /* 0xffffe00406087981 */ /* 0x003ea2000c1e1900 */
[----:B------:R-:W-:-:S05]  /*01c0*/  IMAD.MOV.U32 R5, RZ, RZ, R12 ;  /* 0x000000ffff057224 */ /* 0x000fca00078e000c */
[----:B------:R-:W2:Y:S02]  /*01d0*/  LDG.E R9, desc[UR4][R4.64+-0x20] ;  /* 0xffffe00404097981 */ /* 0x000ea4000c1e1900 */
[----:B--2---:R-:W-:Y:S01]  /*01e0*/  IMAD.IADD R11, R8, 0x1, R9 ;  /* 0x00000001080b7824 */ /* 0x004fe200078e0209 */
[----:B------:R-:W-:Y:S01]  /*01f0*/  MOV R8, R13 ;  /* 0x0000000d00087202 */ /* 0x000fe20000000f00 */
[----:B------:R-:W-:-:S05]  /*0200*/  IMAD.MOV.U32 R9, RZ, RZ, R16 ;  /* 0x000000ffff097224 */ /* 0x000fca00078e0010 */
[----:B------:R0:W-:Y:S04]  /*0210*/  STG.E desc[UR4][R8.64+-0x20], R11 ;  /* 0xffffe00b08007986 */ /* 0x0001e8000c101904 */
[----:B------:R-:W2:Y:S04]  /*0220*/  LDG.E R12, desc[UR4][R6.64+-0x1c] ;  /* 0xffffe404060c7981 */ /* 0x000ea8000c1e1900 */
[----:B------:R-:W2:Y:S02]  /*0230*/  LDG.E R13, desc[UR4][R4.64+-0x1c] ;  /* 0xffffe404040d7981 */ /* 0x000ea4000c1e1900 */
[----:B--2---:R-:W-:-:S05]  /*0240*/  IMAD.IADD R13, R12, 0x1, R13 ;  /* 0x000000010c0d7824 */ /* 0x004fca00078e020d */
[----:B------:R1:W-:Y:S04]  /*0250*/  STG.E desc[UR4][R8.64+-0x1c], R13 ;  /* 0xffffe40d08007986 */ /* 0x0003e8000c101904 */
[----:B------:R-:W2:Y:S04]  /*0260*/  LDG.E R12, desc[UR4][R6.64+-0x18] ;  /* 0xffffe804060c7981 */ /* 0x000ea8000c1e1900 */
[----:B------:R-:W2:Y:S02]  /*0270*/  LDG.E R15, desc[UR4][R4.64+-0x18] ;  /* 0xffffe804040f7981 */ /* 0x000ea4000c1e1900 */
[----:B--2---:R-:W-:-:S05]  /*0280*/  IMAD.IADD R15, R12, 0x1, R15 ;  /* 0x000000010c0f7824 */ /* 0x004fca00078e020f */
[----:B------:R2:W-:Y:S04]  /*0290*/  STG.E desc[UR4][R8.64+-0x18], R15 ;  /* 0xffffe80f08007986 */ /* 0x0005e8000c101904 */
[----:B------:R-:W3:Y:S04]  /*02a0*/  LDG.E R12, desc[UR4][R6.64+-0x14] ;  /* 0xffffec04060c7981 */ /* 0x000ee8000c1e1900 */
[----:B------:R-:W3:Y:S02]  /*02b0*/  LDG.E R17, desc[UR4][R4.64+-0x14] ;  /* 0xffffec0404117981 */ /* 0x000ee4000c1e1900 */
[----:B---3--:R-:W-:-:S05]  /*02c0*/  IADD3 R17, PT, PT, R12, R17, RZ ;  /* 0x000000110c117210 */ /* 0x008fca0007ffe0ff */
[----:B------:R3:W-:Y:S04]  /*02d0*/  STG.E desc[UR4][R8.64+-0x14], R17 ;  /* 0xffffec1108007986 */ /* 0x0007e8000c101904 */
[----:B0-----:R-:W4:Y:S04]  /*02e0*/  LDG.E R11, desc[UR4][R6.64+-0x10] ;  /* 0xfffff004060b7981 */ /* 0x001f28000c1e1900 */
[----:B------:R-:W4:Y:S02]  /*02f0*/  LDG.E R12, desc[UR4][R4.64+-0x10] ;  /* 0xfffff004040c7981 */ /* 0x000f24000c1e1900 */
[----:B----4-:R-:W-:-:S05]  /*0300*/  IMAD.IADD R11, R11, 0x1, R12 ;  /* 0x000000010b0b7824 */ /* 0x010fca00078e020c */
[----:B------:R0:W-:Y:S04]  /*0310*/  STG.E desc[UR4][R8.64+-0x10], R11 ;  /* 0xfffff00b08007986 */ /* 0x0001e8000c101904 */
[----:B------:R-:W4:Y:S04]  /*0320*/  LDG.E R12, desc[UR4][R6.64+-0xc] ;  /* 0xfffff404060c7981 */ /* 0x000f28000c1e1900 */
[----:B-1----:R-:W4:Y:S02]  /*0330*/  LDG.E R13, desc[UR4][R4.64+-0xc] ;  /* 0xfffff404040d7981 */ /* 0x002f24000c1e1900 */
[----:B----4-:R-:W-:-:S05]  /*0340*/  IMAD.IADD R13, R12, 0x1, R13 ;  /* 0x000000010c0d7824 */ /* 0x010fca00078e020d */
[----:B------:R1:W-:Y:S04]  /*0350*/  STG.E desc[UR4][R8.64+-0xc], R13 ;  /* 0xfffff40d08007986 */ /* 0x0003e8000c101904 */
[----:B------:R-:W4:Y:S04]  /*0360*/  LDG.E R12, desc[UR4][R6.64+-0x8] ;  /* 0xfffff804060c7981 */ /* 0x000f28000c1e1900 */
[----:B--2---:R-:W4:Y:S02]  /*0370*/  LDG.E R15, desc[UR4][R4.64+-0x8] ;  /* 0xfffff804040f7981 */ /* 0x004f24000c1e1900 */
[----:B----4-:R-:W-:-:S05]  /*0380*/  IMAD.IADD R15, R12, 0x1, R15 ;  /* 0x000000010c0f7824 */ /* 0x010fca00078e020f */
[----:B------:R2:W-:Y:S04]  /*0390*/  STG.E desc[UR4][R8.64+-0x8], R15 ;  /* 0xfffff80f08007986 */ /* 0x0005e8000c101904 */
[----:B------:R-:W4:Y:S04]  /*03a0*/  LDG.E R12, desc[UR4][R6.64+-0x4] ;  /* 0xfffffc04060c7981 */ /* 0x000f28000c1e1900 */
[----:B---3--:R-:W4:Y:S02]  /*03b0*/  LDG.E R17, desc[UR4][R4.64+-0x4] ;  /* 0xfffffc0404117981 */ /* 0x008f24000c1e1900 */
[----:B----4-:R-:W-:-:S05]  /*03c0*/  IADD3 R17, PT, PT, R12, R17, RZ ;  /* 0x000000110c117210 */ /* 0x010fca0007ffe0ff */
        /* <DEDUP_REMOVED lines=20> */
[----:B------:R-:W-:Y:S04]  /*0510*/  STG.E desc[UR4][R8.64+0x10], R11 ;  /* 0x0000100b08007986 */ /* 0x000fe8000c101904 */
[----:B------:R-:W4:Y:S04]  /*0520*/  LDG.E R12, desc[UR4][R6.64+0x14] ;  /* 0x00001404060c7981 */ /* 0x000f28000c1e1900 */
[----:B-1----:R-:W4:Y:S02]  /*0530*/  LDG.E R13, desc[UR4][R4.64+0x14] ;  /* 0x00001404040d7981 */ /* 0x002f24000c1e1900 */
[----:B----4-:R-:W-:-:S05]  /*0540*/  IMAD.IADD R13, R12, 0x1, R13 ;  /* 0x000000010c0d7824 */ /* 0x010fca00078e020d */
[----:B------:R0:W-:Y:S04]  /*0550*/  STG.E desc[UR4][R8.64+0x14], R13 ;  /* 0x0000140d08007986 */ /* 0x0001e8000c101904 */
[----:B------:R-:W4:Y:S04]  /*0560*/  LDG.E R12, desc[UR4][R6.64+0x18] ;  /* 0x00001804060c7981 */ /* 0x000f28000c1e1900 */
[----:B--2---:R-:W4:Y:S01]  /*0570*/  LDG.E R15, desc[UR4][R4.64+0x18] ;  /* 0x00001804040f7981 */ /* 0x004f22000c1e1900 */
[----:B------:R-:W-:Y:S02]  /*0580*/  VIADD R10, R10, 0x10 ;  /* 0x000000100a0a7836 */ /* 0x000fe40000000000 */
[----:B----4-:R-:W-:-:S05]  /*0590*/  IMAD.IADD R15, R12, 0x1, R15 ;  /* 0x000000010c0f7824 */ /* 0x010fca00078e020f */
[----:B------:R1:W-:Y:S04]  /*05a0*/  STG.E desc[UR4][R8.64+0x18], R15 ;  /* 0x0000180f08007986 */ /* 0x0003e8000c101904 */
[----:B------:R2:W4:Y:S04]  /*05b0*/  LDG.E R12, desc[UR4][R6.64+0x1c] ;  /* 0x00001c04060c7981 */ /* 0x000528000c1e1900 */
[----:B---3--:R-:W4:Y:S01]  /*05c0*/  LDG.E R17, desc[UR4][R4.64+0x1c] ;  /* 0x00001c0404117981 */ /* 0x008f22000c1e1900 */
[----:B------:R-:W-:Y:S02]  /*05d0*/  ISETP.NE.AND P1, PT, R10, RZ, PT ;  /* 0x000000ff0a00720c */ /* 0x000fe40003f25270 */
[----:B0-----:R-:W-:-:S02]  /*05e0*/  IADD3 R13, P2, PT, R8, 0x40, RZ ;  /* 0x00000040080d7810 */ /* 0x001fc40007f5e0ff */
[----:B------:R-:W-:Y:S02]  /*05f0*/  IADD3 R11, P3, PT, R4, 0x40, RZ ;  /* 0x00000040040b7810 */ /* 0x000fe40007f7e0ff */
[----:B--2---:R-:W-:Y:S01]  /*0600*/  IADD3 R6, P4, PT, R6, 0x40, RZ ;  /* 0x0000004006067810 */ /* 0x004fe20007f9e0ff */
[----:B------:R-:W-:-:S03]  /*0610*/  IMAD.X R16, RZ, RZ, R9, P2 ;  /* 0x000000ffff107224 */ /* 0x000fc600010e0609 */
[----:B------:R-:W-:Y:S02]  /*0620*/  IADD3.X R7, PT, PT, RZ, R7, RZ, P4, !PT ;  /* 0x00000007ff077210 */ /* 0x000fe400027fe4ff */
[----:B----4-:R-:W-:Y:S01]  /*0630*/  IADD3 R17, PT, PT, R12, R17, RZ ;  /* 0x000000110c117210 */ /* 0x010fe20007ffe0ff */
[----:B------:R-:W-:-:S04]  /*0640*/  IMAD.X R12, RZ, RZ, R5, P3 ;  /* 0x000000ffff0c7224 */ /* 0x000fc800018e0605 */
[----:B------:R1:W-:Y:S01]  /*0650*/  STG.E desc[UR4][R8.64+0x1c], R17 ;  /* 0x00001c1108007986 */ /* 0x0003e2000c101904 */
[----:B------:R-:W-:Y:S05]  /*0660*/  @P1 BRA `(.L_x_8) ;  /* 0xfffffff800cc1947 */ /* 0x000fea000383ffff */
.L_x_7:
[----:B0-----:R-:W-:Y:S05]  /*0670*/  @!P0 EXIT ;  /* 0x000000000000894d */ /* 0x001fea0003800000 */
[----:B------:R-:W-:Y:S02]  /*0680*/  ISETP.GE.U32.AND P1, PT, R14, 0x8, PT ;  /* 0x000000080e00780c */ /* 0x000fe40003f26070 */
[----:B------:R-:W-:-:S04]  /*0690*/  LOP3.LUT R16, R2, 0x7, RZ, 0xc0, !PT ;  /* 0x0000000702107812 */ /* 0x000fc800078ec0ff */
[----:B------:R-:W-:-:S07]  /*06a0*/  ISETP.NE.AND P0, PT, R16, RZ, PT ;  /* 0x000000ff1000720c */ /* 0x000fce0003f05270 */
[----:B------:R-:W-:Y:S06]  /*06b0*/  @!P1 BRA `(.L_x_9) ;  /* 0x0000000000d09947 */ /* 0x000fec0003800000 */
[----:B------:R-:W0:Y:S01]  /*06c0*/  LDC.64 R10, c[0x0][0x380] ;  /* 0x0000e000ff0a7b82 */ /* 0x000e220000000a00 */
[C---:B------:R-:W-:Y:S01]  /*06d0*/  IMAD.IADD R5, R0.reuse, 0x1, R3 ;  /* 0x0000000100057824 */ /* 0x040fe200078e0203 */
[----:B------:R-:W2:Y:S06]  /*06e0*/  LDCU.128 UR8, c[0x0][0x380] ;  /* 0x00007000ff0877ac */ /* 0x000eac0008000c00 */
[----:B------:R-:W3:Y:S08]  /*06f0*/  LDC.64 R12, c[0x0][0x388] ;  /* 0x0000e200ff0c7b82 */ /* 0x000ef00000000a00 */
[----:B-1----:R-:W1:Y:S01]  /*0700*/  LDC.64 R8, c[0x0][0x390] ;  /* 0x0000e400ff087b82 */ /* 0x002e620000000a00 */
[----:B------:R-:W-:Y:S01]  /*0710*/  IADD3 R17, P1, PT, R0, R3, RZ ;  /* 0x0000000300117210 */ /* 0x000fe20007f3e0ff */
[----:B------:R-:W4:Y:S01]  /*0720*/  LDCU.64 UR6, c[0x0][0x390] ;  /* 0x00007200ff0677ac */ /* 0x000f220008000a00 */
[----:B0-----:R-:W-:-:S06]  /*0730*/  IMAD.WIDE.U32 R10, R5, 0x4, R10 ;  /* 0x00000004050a7825 */ /* 0x001fcc00078e000a */
[----:B------:R-:W5:Y:S01]  /*0740*/  LDG.E R10, desc[UR4][R10.64] ;  /* 0x000000040a0a7981 */ /* 0x000f62000c1e1900 */
[----:B---3--:R-:W-:-:S06]  /*0750*/  IMAD.WIDE.U32 R12, R5, 0x4, R12 ;  /* 0x00000004050c7825 */ /* 0x008fcc00078e000c */
[----:B------:R-:W5:Y:S01]  /*0760*/  LDG.E R13, desc[UR4][R12.64] ;  /* 0x000000040c0d7981 */ /* 0x000f62000c1e1900 */
[----:B------:R-:W-:Y:S02]  /*0770*/  IMAD.X R4, RZ, RZ, RZ, P1 ;  /* 0x000000ffff047224 */ /* 0x000fe400008e06ff */
[----:B------:R-:W-:-:S03]  /*0780*/  IMAD.SHL.U32 R14, R17, 0x4, RZ ;  /* 0x00000004110e7824 */ /* 0x000fc600078e00ff */
[----:B------:R-:W-:Y:S02]  /*0790*/  SHF.L.U64.HI R17, R17, 0x2, R4 ;  /* 0x0000000211117819 */ /* 0x000fe40000010204 */
[C---:B--2---:R-:W-:Y:S02]  /*07a0*/  IADD3 R6, P1, PT, R14.reuse, UR8, RZ ;  /* 0x000000080e067c10 */ /* 0x044fe4000ff3e0ff */
[----:B------:R-:W-:Y:S02]  /*07b0*/  IADD3 R4, P2, PT, R14, UR10, RZ ;  /* 0x0000000a0e047c10 */ /* 0x000fe4000ff5e0ff */
[----:B------:R-:W-:Y:S02]  /*07c0*/  IADD3.X R7, PT, PT, R17, UR9, RZ, P1, !PT ;  /* 0x0000000911077c10 */ /* 0x000fe40008ffe4ff */
[----:B-----5:R-:W-:Y:S01]  /*07d0*/  IADD3 R15, PT, PT, R10, R13, RZ ;  /* 0x0000000d0a0f7210 */ /* 0x020fe20007ffe0ff */
[----:B-1----:R-:W-:Y:S01]  /*07e0*/  IMAD.WIDE.U32 R10, R5, 0x4, R8 ;  /* 0x00000004050a7825 */ /* 0x002fe200078e0008 */
[----:B------:R-:W-:-:S04]  /*07f0*/  IADD3.X R5, PT, PT, R17, UR11, RZ, P2, !PT ;  /* 0x0000000b11057c10 */ /* 0x000fc800097fe4ff */
[----:B------:R0:W-:Y:S04]  /*0800*/  STG.E desc[UR4][R10.64], R15 ;  /* 0x0000000f0a007986 */ /* 0x0001e8000c101904 */
[----:B------:R-:W2:Y:S04]  /*0810*/  LDG.E R12, desc[UR4][R6.64+0x4] ;  /* 0x00000404060c7981 */ /* 0x000ea8000c1e1900 */
[----:B------:R-:W2:Y:S01]  /*0820*/  LDG.E R13, desc[UR4][R4.64+0x4] ;  /* 0x00000404040d7981 */ /* 0x000ea2000c1e1900 */
[----:B----4-:R-:W-:-:S04]  /*0830*/  IADD3 R8, P1, PT, R14, UR6, RZ ;  /* 0x000000060e087c10 */ /* 0x010fc8000ff3e0ff */
        /* <DEDUP_REMOVED lines=9> */
[----:B---3--:R-:W-:-:S05]  /*08d0*/  IMAD.IADD R11, R10, 0x1, R11 ;  /* 0x000000010a0b7824 */ /* 0x008fca00078e020b */
[----:B------:R0:W-:Y:S04]  /*08e0*/  STG.E desc[UR4][R8.64+0xc], R11 ;  /* 0x00000c0b08007986 */ /* 0x0001e8000c101904 */
[----:B------:R-:W3:Y:S04]  /*08f0*/  LDG.E R10, desc[UR4][R6.64+0x10] ;  /* 0x00001004060a7981 */ /* 0x000ee8000c1e1900 */
[----:B------:R-:W3:Y:S02]  /*0900*/  LDG.E R15, desc[UR4][R4.64+0x10] ;  /* 0x00001004040f7981 */ /* 0x000ee4000c1e1900 */
[----:B---3--:R-:W-:-:S05]  /*0910*/  IADD3 R15, PT, PT, R10, R15, RZ ;  /* 0x0000000f0a0f7210 */ /* 0x008fca0007ffe0ff */
        /* <DEDUP_REMOVED lines=9> */
[----:B------:R-:W2:Y:S04]  /*09b0*/  LDG.E R10, desc[UR4][R6.64+0x1c] ;  /* 0x00001c04060a7981 */ /* 0x000ea8000c1e1900 */
[----:B0-----:R-:W2:Y:S01]  /*09c0*/  LDG.E R11, desc[UR4][R4.64+0x1c] ;  /* 0x00001c04040b7981 */ /* 0x001ea2000c1e1900 */
[----:B------:R-:W-:Y:S01]  /*09d0*/  VIADD R3, R3, 0x8 ;  /* 0x0000000803037836 */ /* 0x000fe20000000000 */
[----:B--2---:R-:W-:-:S05]  /*09e0*/  IADD3 R11, PT, PT, R10, R11, RZ ;  /* 0x0000000b0a0b7210 */ /* 0x004fca0007ffe0ff */
[----:B------:R3:W-:Y:S02]  /*09f0*/  STG.E desc[UR4][R8.64+0x1c], R11 ;  /* 0x00001c0b08007986 */ /* 0x0007e4000c101904 */
.L_x_9:
[----:B------:R-:W-:Y:S05]  /*0a00*/  @!P0 EXIT ;  /* 0x000000000000894d */ /* 0x000fea0003800000 */
[----:B------:R-:W-:Y:S02]  /*0a10*/  ISETP.GE.U32.AND P1, PT, R16, 0x4, PT ;  /* 0x000000041000780c */ /* 0x000fe40003f26070 */
[----:B------:R-:W-:-:S04]  /*0a20*/  LOP3.LUT R2, R2, 0x3, RZ, 0xc0, !PT ;  /* 0x0000000302027812 */ /* 0x000fc800078ec0ff */
[----:B------:R-:W-:-:S07]  /*0a30*/  ISETP.NE.AND P0, PT, R2, RZ, PT ;  /* 0x000000ff0200720c */ /* 0x000fce0003f05270 */
[----:B------:R-:W-:Y:S06]  /*0a40*/  @!P1 BRA `(.L_x_10) ;  /* 0x0000000000909947 */ /* 0x000fec0003800000 */
[----:B------:R-:W0:Y:S01]  /*0a50*/  LDC.64 R4, c[0x0][0x380] ;  /* 0x0000e000ff047b82 */ /* 0x000e220000000a00 */
[----:B-1-3--:R-:W-:Y:S01]  /*0a60*/  IMAD.IADD R17, R0, 0x1, R3 ;  /* 0x0000000100117824 */ /* 0x00afe200078e0203 */
[----:B------:R-:W1:Y:S01]  /*0a70*/  LDCU.128 UR8, c[0x0][0x380] ;  /* 0x00007000ff0877ac */ /* 0x000e620008000c00 */
[----:B------:R-:W2:Y:S05]  /*0a80*/  LDCU.64 UR6, c[0x0][0x390] ;  /* 0x00007200ff0677ac */ /* 0x000eaa0008000a00 */
[----:B------:R-:W3:Y:S08]  /*0a90*/  LDC.64 R6, c[0x0][0x388] ;  /* 0x0000e200ff067b82 */ /* 0x000ef00000000a00 */
[----:B------:R-:W4:Y:S01]  /*0aa0*/  LDC.64 R12, c[0x0][0x390] ;  /* 0x0000e400ff0c7b82 */ /* 0x000f220000000a00 */
[----:B0-----:R-:W-:-:S06]  /*0ab0*/  IMAD.WIDE.U32 R8, R17, 0x4, R4 ;  /* 0x0000000411087825 */ /* 0x001fcc00078e0004 */
[----:B------:R-:W5:Y:S01]  /*0ac0*/  LDG.E R8, desc[UR4][R8.64] ;  /* 0x0000000408087981 */ /* 0x000f62000c1e1900 */
[----:B---3--:R-:W-:-:S06]  /*0ad0*/  IMAD.WIDE.U32 R10, R17, 0x4, R6 ;  /* 0x00000004110a7825 */ /* 0x008fcc00078e0006 */
[----:B------:R-:W5:Y:S01]  /*0ae0*/  LDG.E R11, desc[UR4][R10.64] ;  /* 0x000000040a0b7981 */ /* 0x000f62000c1e1900 */
[----:B------:R-:W-:-:S04]  /*0af0*/  IADD3 R4, P1, PT, R0, R3, RZ ;  /* 0x0000000300047210 */ /* 0x000fc80007f3e0ff */
[----:B------:R-:W-:Y:S01]  /*0b00*/  IADD3.X R5, PT, PT, RZ, RZ, RZ, P1, !PT ;  /* 0x000000ffff057210 */ /* 0x000fe20000ffe4ff */
[----:B------:R-:W-:-:S03]  /*0b10*/  IMAD.SHL.U32 R16, R4, 0x4, RZ ;  /* 0x0000000404107824 */ /* 0x000fc600078e00ff */
[----:B------:R-:W-:Y:S02]  /*0b20*/  SHF.L.U64.HI R14, R4, 0x2, R5 ;  /* 0x00000002040e7819 */ /* 0x000fe40000010205 */
[C---:B-1----:R-:W-:Y:S02]  /*0b30*/  IADD3 R6, P1, PT, R16.reuse, UR8, RZ ;  /* 0x0000000810067c10 */ /* 0x042fe4000ff3e0ff */
[----:B------:R-:W-:Y:S01]  /*0b40*/  IADD3 R4, P2, PT, R16, UR10, RZ ;  /* 0x0000000a10047c10 */ /* 0x000fe2000ff5e0ff */
[----:B----4-:R-:W-:Y:S01]  /*0b50*/  IMAD.WIDE.U32 R12, R17, 0x4, R12 ;  /* 0x00000004110c7825 */ /* 0x010fe200078e000c */
[C---:B------:R-:W-:Y:S02]  /*0b60*/  IADD3.X R7, PT, PT, R14.reuse, UR9, RZ, P1, !PT ;  /* 0x000000090e077c10 */ /* 0x040fe40008ffe4ff */
[----:B------:R-:W-:Y:S01]  /*0b70*/  IADD3.X R5, PT, PT, R14, UR11, RZ, P2, !PT ;  /* 0x0000000b0e057c10 */ /* 0x000fe200097fe4ff */
[----:B-----5:R-:W-:-:S05]  /*0b80*/  IMAD.IADD R15, R8, 0x1, R11 ;  /* 0x00000001080f7824 */ /* 0x020fca00078e020b */
[----:B------:R0:W-:Y:S04]  /*0b90*/  STG.E desc[UR4][R12.64], R15 ;  /* 0x0000000f0c007986 */ /* 0x0001e8000c101904 */
[----:B------:R-:W3:Y:S04]  /*0ba0*/  LDG.E R10, desc[UR4][R6.64+0x4] ;  /* 0x00000404060a7981 */ /* 0x000ee8000c1e1900 */
[----:B------:R-:W3:Y:S01]  /*0bb0*/  LDG.E R11, desc[UR4][R4.64+0x4] ;  /* 0x00000404040b7981 */ /* 0x000ee2000c1e1900 */
[----:B--2---:R-:W-:-:S04]  /*0bc0*/  IADD3 R8, P1, PT, R16, UR6, RZ ;  /* 0x0000000610087c10 */ /* 0x004fc8000ff3e0ff */
[----:B------:R-:W-:Y:S02]  /*0bd0*/  IADD3.X R9, PT, PT, R14, UR7, RZ, P1, !PT ;  /* 0x000000070e097c10 */ /* 0x000fe40008ffe4ff */
[----:B---3--:R-:W-:-:S05]  /*0be0*/  IADD3 R11, PT, PT, R10, R11, RZ ;  /* 0x0000000b0a0b7210 */ /* 0x008fca0007ffe0ff */
[----:B------:R2:W-:Y:S04]  /*0bf0*/  STG.E desc[UR4][R8.64+0x4], R11 ;  /* 0x0000040b08007986 */ /* 0x0005e8000c101904 */
[----:B------:R-:W3:Y:S04]  /*0c00*/  LDG.E R10, desc[UR4][R6.64+0x8] ;  /* 0x00000804060a7981 */ /* 0x000ee8000c1e1900 */
[----:B------:R-:W3:Y:S02]  /*0c10*/  LDG.E R17, desc[UR4][R4.64+0x8] ;  /* 0x0000080404117981 */ /* 0x000ee4000c1e1900 */
[----:B---3--:R-:W-:-:S05]  /*0c20*/  IMAD.IADD R17, R10, 0x1, R17 ;  /* 0x000000010a117824 */ /* 0x008fca00078e0211 */
[----:B------:R2:W-:Y:S04]  /*0c30*/  STG.E desc[UR4][R8.64+0x8], R17 ;  /* 0x0000081108007986 */ /* 0x0005e8000c101904 */
[----:B------:R-:W3:Y:S04]  /*0c40*/  LDG.E R10, desc[UR4][R6.64+0xc] ;  /* 0x00000c04060a7981 */ /* 0x000ee8000c1e1900 */
[----:B0-----:R-:W3:Y:S01]  /*0c50*/  LDG.E R13, desc[UR4][R4.64+0xc] ;  /* 0x00000c04040d7981 */ /* 0x001ee2000c1e1900 */
[----:B------:R-:W-:Y:S01]  /*0c60*/  IADD3 R3, PT, PT, R3, 0x4, RZ ;  /* 0x0000000403037810 */ /* 0x000fe20007ffe0ff */
[----:B---3--:R-:W-:-:S05]  /*0c70*/  IMAD.IADD R13, R10, 0x1, R13 ;  /* 0x000000010a0d7824 */ /* 0x008fca00078e020d */
[----:B------:R2:W-:Y:S02]  /*0c80*/  STG.E desc[UR4][R8.64+0xc], R13 ;  /* 0x00000c0d08007986 */ /* 0x0005e4000c101904 */
.L_x_10:
[----:B------:R-:W-:Y:S05]  /*0c90*/  @!P0 EXIT ;  /* 0x000000000000894d */ /* 0x000fea0003800000 */
[----:B------:R-:W0:Y:S01]  /*0ca0*/  LDC.64 R4, c[0x0][0x390] ;  /* 0x0000e400ff047b82 */ /* 0x000e220000000a00 */
[----:B------:R-:W-:Y:S02]  /*0cb0*/  IMAD.IADD R3, R0, 0x1, R3 ;  /* 0x0000000100037824 */ /* 0x000fe400078e0203 */
        /* <DEDUP_REMOVED lines=9> */
.L_x_11:
        /* <DEDUP_REMOVED lines=20> */
.L_x_12:
        /* <DEDUP_REMOVED lines=15> */
.L_x_15:


//--------------------- .nv.shared.reserved.0     --------------------------
	.section	.nv.shared.reserved.0,"aw",@nobits
	.weak		__nv_reservedSMEM_offset_0_alias
	.size		__nv_reservedSMEM_offset_0_alias, 0, 64
	.other		__nv_reservedSMEM_offset_0_alias,@"STO_CUDA_RESERVED_SHARED STV_DEFAULT"
__nv_reservedSMEM_offset_0_alias:
	.zero		0
	.zero		64


//--------------------- .nv.constant0._Z22addMatricesElementWisePiS_S_ --------------------------
	.section	.nv.constant0._Z22addMatricesElementWisePiS_S_,"a",@progbits
	.sectionflags	@""
	.align	4
.nv.constant0._Z22addMatricesElementWisePiS_S_:
	.zero		920


//--------------------- .nv.constant0._Z18addMatricesColWisePiS_S_i --------------------------
	.section	.nv.constant0._Z18addMatricesColWisePiS_S_i,"a",@progbits
	.sectionflags	@""
	.align	4
.nv.constant0._Z18addMatricesColWisePiS_S_i:
	.zero		924


//--------------------- .nv.constant0._Z18addMatricesRowWisePiS_S_i --------------------------
	.section	.nv.constant0._Z18addMatricesRowWisePiS_S_i,"a",@progbits
	.sectionflags	@""
	.align	4
.nv.constant0._Z18addMatricesRowWisePiS_S_i:
	.zero		924


//--------------------- SYMBOLS --------------------------

	.type		.nv.reservedSmem.offset0,@object
	.size		.nv.reservedSmem.offset0,0x4
